def attn_fwd(
    Q,
    K,
    V,
    Out,
    Lse,
    sm_scale,
    stride_qz,
    stride_qh,
    stride_qm,
    stride_qk,
    stride_kz,
    stride_kh,
    stride_kn,
    stride_kk,
    stride_vz,
    stride_vh,
    stride_vn,
    stride_vk,
    stride_oz,
    stride_oh,
    stride_om,
    stride_ok,
    seqlen_q,
    seqlen_k,
    BLOCK_M: tl.constexpr,
    BLOCK_N: tl.constexpr,
    HEAD_DIM: tl.constexpr,
    CAUSAL: tl.constexpr,
):
    start_m = tl.program_id(0)
    off_hz = tl.program_id(1)
    q_off = off_hz * stride_qh
    k_off = off_hz * stride_kh
    v_off = off_hz * stride_vh
    offs_m = start_m * BLOCK_M + tl.arange(0, BLOCK_M)
    offs_d = tl.arange(0, HEAD_DIM)
    offs_n = tl.arange(0, BLOCK_N)
    q_ptrs = Q + q_off + offs_m[:, None] * stride_qm + offs_d[None, :] * stride_qk
    k_ptrs = K + k_off + offs_d[:, None] * stride_kk + offs_n[None, :] * stride_kn
    v_ptrs = V + v_off + offs_n[:, None] * stride_vn + offs_d[None, :] * stride_vk
    m_i = tl.full([BLOCK_M], float("-inf"), dtype=tl.float32)
    l_i = tl.zeros([BLOCK_M], dtype=tl.float32) + 1.0
    acc = tl.zeros([BLOCK_M, HEAD_DIM], dtype=tl.float32)
    q = tl.load(q_ptrs)
    acc, l_i, m_i = _attn_fwd_inner(
        acc,
        l_i,
        m_i,
        q,
        k_ptrs,
        v_ptrs,
        sm_scale,
        stride_kn,
        stride_vn,
        start_m,
        seqlen_k,
        BLOCK_M,
        BLOCK_N,
        HEAD_DIM,
        CAUSAL,
    )
    acc = acc / l_i[:, None]
    lse = m_i + tl.math.log2(l_i) / 1.4426950408889634
    o_ptrs = (
        Out
        + off_hz * stride_oh
        + offs_m[:, None] * stride_om
        + offs_d[None, :] * stride_ok
    )
    tl.store(o_ptrs, acc.to(Out.dtype.element_ty))
    tl.store(Lse + off_hz * seqlen_q + offs_m, lse)

# config = {"BLOCK_M": 64, "BLOCK_N": 32, "HEAD_DIM": 128, "arch": "sm_90", "causal": false, "dtype": "fp16", "num_stages": 2, "num_warps": 8}
# arch = sm_90


// ===== COMPILED SASS (sm_90a) =====

	.target	sm_90a

	.elftype	@"ET_EXEC"


//--------------------- .note.nv.tkinfo           --------------------------
	.section	.note.nv.tkinfo,"",@"SHT_NOTE"
	.sectionflags	@"SHF_NOTE_NV_TKINFO"
	.tkinfo
        /*0018*/ 	.word	0x00000002
        /*0030*/ 	.string	""
        /*0030*/ 	.string	"ptxas"
        /*0030*/ 	.string	"Cuda compilation tools, release 13.0, V13.0.88"
        /*0030*/ 	.string	"Build cuda_13.0.r13.0/compiler.36424714_0"
        /*0030*/ 	.string	"-v  -suppress-debug-info  -lineinfo  -arch sm_90a "



//--------------------- .note.nv.cuinfo           --------------------------
	.section	.note.nv.cuinfo,"",@"SHT_NOTE"
	.sectionflags	@"SHF_NOTE_NV_CUINFO"
        /*0018*/ 	.short	0x0002
        /*001a*/ 	.short	0x005a
        /*001c*/ 	.short	0x0082
	.zero		2


//--------------------- .nv.info                  --------------------------
	.section	.nv.info,"",@"SHT_CUDA_INFO"
	.align	4


	//----- nvinfo : EIATTR_REGCOUNT
	.align		4
        /*0000*/ 	.byte	0x04, 0x2f
        /*0002*/ 	.short	(.L_2 - .L_1)
	.align		4
.L_1:
        /*0004*/ 	.word	index@(attn_fwd)
        /*0008*/ 	.word	0x000000af


	//----- nvinfo : EIATTR_FRAME_SIZE
	.align		4
.L_2:
        /*000c*/ 	.byte	0x04, 0x11
        /*000e*/ 	.short	(.L_4 - .L_3)
	.align		4
.L_3:
        /*0010*/ 	.word	index@(attn_fwd)
        /*0014*/ 	.word	0x00000000


	//----- nvinfo : EIATTR_MIN_STACK_SIZE
	.align		4
.L_4:
        /*0018*/ 	.byte	0x04, 0x12
        /*001a*/ 	.short	(.L_6 - .L_5)
	.align		4
.L_5:
        /*001c*/ 	.word	index@(attn_fwd)
        /*0020*/ 	.word	0x00000000
.L_6:


//--------------------- .nv.compat                --------------------------
	.section	.nv.compat,"",@"SHT_CUDA_COMPAT_INFO"
	.align	4
        /*0000*/ 	.byte	0x02, 0x09, 0x01, 0x00, 0x02, 0x02, 0x04, 0x00, 0x02, 0x05, 0x05, 0x00, 0x03, 0x07, 0x01, 0x01
        /*0010*/ 	.byte	0x02, 0x03, 0x00, 0x00, 0x02, 0x06, 0x01, 0x00, 0x04, 0x0b, 0x08, 0x00, 0x00, 0x00, 0x00, 0x00
        /*0020*/ 	.byte	0x00, 0x00, 0x00, 0x00


//--------------------- .nv.info.attn_fwd         --------------------------
	.section	.nv.info.attn_fwd,"",@"SHT_CUDA_INFO"
	.sectionflags	@""
	.align	4


	//----- nvinfo : EIATTR_CUDA_API_VERSION
	.align		4
        /*0000*/ 	.byte	0x04, 0x37
        /*0002*/ 	.short	(.L_8 - .L_7)
.L_7:
        /*0004*/ 	.word	0x00000082


	//----- nvinfo : EIATTR_KPARAM_INFO
	.align		4
.L_8:
        /*0008*/ 	.byte	0x04, 0x17
        /*000a*/ 	.short	(.L_10 - .L_9)
.L_9:
        /*000c*/ 	.word	0x00000000
        /*0010*/ 	.short	0x0019
        /*0012*/ 	.short	0x0080
        /*0014*/ 	.byte	0x00, 0xf4, 0x21, 0x00


	//----- nvinfo : EIATTR_KPARAM_INFO
	.align		4
.L_10:
        /*0018*/ 	.byte	0x04, 0x17
        /*001a*/ 	.short	(.L_12 - .L_11)
.L_11:
        /*001c*/ 	.word	0x00000000
        /*0020*/ 	.short	0x0018
        /*0022*/ 	.short	0x0078
        /*0024*/ 	.byte	0x00, 0xf4, 0x21, 0x00


	//----- nvinfo : EIATTR_KPARAM_INFO
	.align		4
.L_12:
        /*0028*/ 	.byte	0x04, 0x17
        /*002a*/ 	.short	(.L_14 - .L_13)
.L_13:
        /*002c*/ 	.word	0x00000000
        /*0030*/ 	.short	0x0017
        /*0032*/ 	.short	0x0070
        /*0034*/ 	.byte	0x00, 0xf0, 0x11, 0x00


	//----- nvinfo : EIATTR_KPARAM_INFO
	.align		4
.L_14:
        /*0038*/ 	.byte	0x04, 0x17
        /*003a*/ 	.short	(.L_16 - .L_15)
.L_15:
        /*003c*/ 	.word	0x00000000
        /*0040*/ 	.short	0x0016
        /*0042*/ 	.short	0x006c
        /*0044*/ 	.byte	0x00, 0xf0, 0x11, 0x00


	//----- nvinfo : EIATTR_KPARAM_INFO
	.align		4
.L_16:
        /*0048*/ 	.byte	0x04, 0x17
        /*004a*/ 	.short	(.L_18 - .L_17)
.L_17:
        /*004c*/ 	.word	0x00000000
        /*0050*/ 	.short	0x0015
        /*0052*/ 	.short	0x0068
        /*0054*/ 	.byte	0x00, 0xf0, 0x11, 0x00


	//----- nvinfo : EIATTR_KPARAM_INFO
	.align		4
.L_18:
        /*0058*/ 	.byte	0x04, 0x17
        /*005a*/ 	.short	(.L_20 - .L_19)
.L_19:
        /*005c*/ 	.word	0x00000000
        /*0060*/ 	.short	0x0014
        /*0062*/ 	.short	0x0064
        /*0064*/ 	.byte	0x00, 0xf0, 0x11, 0x00


	//----- nvinfo : EIATTR_KPARAM_INFO
	.align		4
.L_20:
        /*0068*/ 	.byte	0x04, 0x17
        /*006a*/ 	.short	(.L_22 - .L_21)
.L_21:
        /*006c*/ 	.word	0x00000000
        /*0070*/ 	.short	0x0013
        /*0072*/ 	.short	0x0060
        /*0074*/ 	.byte	0x00, 0xf0, 0x11, 0x00


	//----- nvinfo : EIATTR_KPARAM_INFO
	.align		4
.L_22:
        /*0078*/ 	.byte	0x04, 0x17
        /*007a*/ 	.short	(.L_24 - .L_23)
.L_23:
        /*007c*/ 	.word	0x00000000
        /*0080*/ 	.short	0x0012
        /*0082*/ 	.short	0x005c
        /*0084*/ 	.byte	0x00, 0xf0, 0x11, 0x00


	//----- nvinfo : EIATTR_KPARAM_INFO
	.align		4
.L_24:
        /*0088*/ 	.byte	0x04, 0x17
        /*008a*/ 	.short	(.L_26 - .L_25)
.L_25:
        /*008c*/ 	.word	0x00000000
        /*0090*/ 	.short	0x0011
        /*0092*/ 	.short	0x0058
        /*0094*/ 	.byte	0x00, 0xf0, 0x11, 0x00


	//----- nvinfo : EIATTR_KPARAM_INFO
	.align		4
.L_26:
        /*0098*/ 	.byte	0x04, 0x17
        /*009a*/ 	.short	(.L_28 - .L_27)
.L_27:
        /*009c*/ 	.word	0x00000000
        /*00a0*/ 	.short	0x0010
        /*00a2*/ 	.short	0x0054
        /*00a4*/ 	.byte	0x00, 0xf0, 0x11, 0x00


	//----- nvinfo : EIATTR_KPARAM_INFO
	.align		4
.L_28:
        /*00a8*/ 	.byte	0x04, 0x17
        /*00aa*/ 	.short	(.L_30 - .L_29)
.L_29:
        /*00ac*/ 	.word	0x00000000
        /*00b0*/ 	.short	0x000f
        /*00b2*/ 	.short	0x0050
        /*00b4*/ 	.byte	0x00, 0xf0, 0x11, 0x00


	//----- nvinfo : EIATTR_KPARAM_INFO
	.align		4
.L_30:
        /*00b8*/ 	.byte	0x04, 0x17
        /*00ba*/ 	.short	(.L_32 - .L_31)
.L_31:
        /*00bc*/ 	.word	0x00000000
        /*00c0*/ 	.short	0x000e
        /*00c2*/ 	.short	0x004c
        /*00c4*/ 	.byte	0x00, 0xf0, 0x11, 0x00


	//----- nvinfo : EIATTR_KPARAM_INFO
	.align		4
.L_32:
        /*00c8*/ 	.byte	0x04, 0x17
        /*00ca*/ 	.short	(.L_34 - .L_33)
.L_33:
        /*00cc*/ 	.word	0x00000000
        /*00d0*/ 	.short	0x000d
        /*00d2*/ 	.short	0x0048
        /*00d4*/ 	.byte	0x00, 0xf0, 0x11, 0x00


	//----- nvinfo : EIATTR_KPARAM_INFO
	.align		4
.L_34:
        /*00d8*/ 	.byte	0x04, 0x17
        /*00da*/ 	.short	(.L_36 - .L_35)
.L_35:
        /*00dc*/ 	.word	0x00000000
        /*00e0*/ 	.short	0x000c
        /*00e2*/ 	.short	0x0044
        /*00e4*/ 	.byte	0x00, 0xf0, 0x11, 0x00


	//----- nvinfo : EIATTR_KPARAM_INFO
	.align		4
.L_36:
        /*00e8*/ 	.byte	0x04, 0x17
        /*00ea*/ 	.short	(.L_38 - .L_37)
.L_37:
        /*00ec*/ 	.word	0x00000000
        /*00f0*/ 	.short	0x000b
        /*00f2*/ 	.short	0x0040
        /*00f4*/ 	.byte	0x00, 0xf0, 0x11, 0x00


	//----- nvinfo : EIATTR_KPARAM_INFO
	.align		4
.L_38:
        /*00f8*/ 	.byte	0x04, 0x17
        /*00fa*/ 	.short	(.L_40 - .L_39)
.L_39:
        /*00fc*/ 	.word	0x00000000
        /*0100*/ 	.short	0x000a
        /*0102*/ 	.short	0x003c
        /*0104*/ 	.byte	0x00, 0xf0, 0x11, 0x00


	//----- nvinfo : EIATTR_KPARAM_INFO
	.align		4
.L_40:
        /*0108*/ 	.byte	0x04, 0x17
        /*010a*/ 	.short	(.L_42 - .L_41)
.L_41:
        /*010c*/ 	.word	0x00000000
        /*0110*/ 	.short	0x0009
        /*0112*/ 	.short	0x0038
        /*0114*/ 	.byte	0x00, 0xf0, 0x11, 0x00


	//----- nvinfo : EIATTR_KPARAM_INFO
	.align		4
.L_42:
        /*0118*/ 	.byte	0x04, 0x17
        /*011a*/ 	.short	(.L_44 - .L_43)
.L_43:
        /*011c*/ 	.word	0x00000000
        /*0120*/ 	.short	0x0008
        /*0122*/ 	.short	0x0034
        /*0124*/ 	.byte	0x00, 0xf0, 0x11, 0x00


	//----- nvinfo : EIATTR_KPARAM_INFO
	.align		4
.L_44:
        /*0128*/ 	.byte	0x04, 0x17
        /*012a*/ 	.short	(.L_46 - .L_45)
.L_45:
        /*012c*/ 	.word	0x00000000
        /*0130*/ 	.short	0x0007
        /*0132*/ 	.short	0x0030
        /*0134*/ 	.byte	0x00, 0xf0, 0x11, 0x00


	//----- nvinfo : EIATTR_KPARAM_INFO
	.align		4
.L_46:
        /*0138*/ 	.byte	0x04, 0x17
        /*013a*/ 	.short	(.L_48 - .L_47)
.L_47:
        /*013c*/ 	.word	0x00000000
        /*0140*/ 	.short	0x0006
        /*0142*/ 	.short	0x002c
        /*0144*/ 	.byte	0x00, 0xf0, 0x11, 0x00


	//----- nvinfo : EIATTR_KPARAM_INFO
	.align		4
.L_48:
        /*0148*/ 	.byte	0x04, 0x17
        /*014a*/ 	.short	(.L_50 - .L_49)
.L_49:
        /*014c*/ 	.word	0x00000000
        /*0150*/ 	.short	0x0005
        /*0152*/ 	.short	0x0028
        /*0154*/ 	.byte	0x00, 0xf0, 0x11, 0x00


	//----- nvinfo : EIATTR_KPARAM_INFO
	.align		4
.L_50:
        /*0158*/ 	.byte	0x04, 0x17
        /*015a*/ 	.short	(.L_52 - .L_51)
.L_51:
        /*015c*/ 	.word	0x00000000
        /*0160*/ 	.short	0x0004
        /*0162*/ 	.short	0x0020
        /*0164*/ 	.byte	0x00, 0xf4, 0x21, 0x00


	//----- nvinfo : EIATTR_KPARAM_INFO
	.align		4
.L_52:
        /*0168*/ 	.byte	0x04, 0x17
        /*016a*/ 	.short	(.L_54 - .L_53)
.L_53:
        /*016c*/ 	.word	0x00000000
        /*0170*/ 	.short	0x0003
        /*0172*/ 	.short	0x0018
        /*0174*/ 	.byte	0x00, 0xf4, 0x21, 0x00


	//----- nvinfo : EIATTR_KPARAM_INFO
	.align		4
.L_54:
        /*0178*/ 	.byte	0x04, 0x17
        /*017a*/ 	.short	(.L_56 - .L_55)
.L_55:
        /*017c*/ 	.word	0x00000000
        /*0180*/ 	.short	0x0002
        /*0182*/ 	.short	0x0010
        /*0184*/ 	.byte	0x00, 0xf4, 0x21, 0x00


	//----- nvinfo : EIATTR_KPARAM_INFO
	.align		4
.L_56:
        /*0188*/ 	.byte	0x04, 0x17
        /*018a*/ 	.short	(.L_58 - .L_57)
.L_57:
        /*018c*/ 	.word	0x00000000
        /*0190*/ 	.short	0x0001
        /*0192*/ 	.short	0x0008
        /*0194*/ 	.byte	0x00, 0xf4, 0x21, 0x00


	//----- nvinfo : EIATTR_KPARAM_INFO
	.align		4
.L_58:
        /*0198*/ 	.byte	0x04, 0x17
        /*019a*/ 	.short	(.L_60 - .L_59)
.L_59:
        /*019c*/ 	.word	0x00000000
        /*01a0*/ 	.short	0x0000
        /*01a2*/ 	.short	0x0000
        /*01a4*/ 	.byte	0x00, 0xf4, 0x21, 0x00


	//----- nvinfo : EIATTR_SPARSE_MMA_MASK
	.align		4
.L_60:
        /*01a8*/ 	.byte	0x03, 0x50
        /*01aa*/ 	.short	0x0000


	//----- nvinfo : EIATTR_MAXREG_COUNT
	.align		4
        /*01ac*/ 	.byte	0x03, 0x1b
        /*01ae*/ 	.short	0x00ff


	//----- nvinfo : EIATTR_NUM_BARRIERS
	.align		4
        /*01b0*/ 	.byte	0x02, 0x4c
        /*01b2*/ 	.byte	0x01
	.zero		1


	//----- nvinfo : EIATTR_MERCURY_ISA_VERSION
	.align		4
        /*01b4*/ 	.byte	0x03, 0x5f
        /*01b6*/ 	.short	0x0101


	//----- nvinfo : EIATTR_COOP_GROUP_MASK_REGIDS
	.align		4
        /*01b8*/ 	.byte	0x04, 0x29
        /*01ba*/ 	.short	(.L_62 - .L_61)


	//   ....[0]....
.L_61:
        /*01bc*/ 	.word	0xffffffff


	//   ....[1]....
        /*01c0*/ 	.word	0xffffffff


	//   ....[2]....
        /*01c4*/ 	.word	0xffffffff


	//   ....[3]....
        /*01c8*/ 	.word	0xffffffff


	//   ....[4]....
        /*01cc*/ 	.word	0xffffffff


	//   ....[5]....
        /*01d0*/ 	.word	0xffffffff


	//   ....[6]....
        /*01d4*/ 	.word	0xffffffff


	//   ....[7]....
        /*01d8*/ 	.word	0xffffffff


	//----- nvinfo : EIATTR_COOP_GROUP_INSTR_OFFSETS
	.align		4
.L_62:
        /*01dc*/ 	.byte	0x04, 0x28
        /*01de*/ 	.short	(.L_64 - .L_63)


	//   ....[0]....
.L_63:
        /*01e0*/ 	.word	0x000024c0


	//   ....[1]....
        /*01e4*/ 	.word	0x00002580


	//   ....[2]....
        /*01e8*/ 	.word	0x000025c0


	//   ....[3]....
        /*01ec*/ 	.word	0x00002620


	//   ....[4]....
        /*01f0*/ 	.word	0x00002ee0


	//   ....[5]....
        /*01f4*/ 	.word	0x00002ef0


	//   ....[6]....
        /*01f8*/ 	.word	0x00002f30


	//   ....[7]....
        /*01fc*/ 	.word	0x00002f40


	//----- nvinfo : EIATTR_EXIT_INSTR_OFFSETS
	.align		4
.L_64:
        /*0200*/ 	.byte	0x04, 0x1c
        /*0202*/ 	.short	(.L_66 - .L_65)


	//   ....[0]....
.L_65:
        /*0204*/ 	.word	0x00004990


	//   ....[1]....
        /*0208*/ 	.word	0x000049c0


	//----- nvinfo : EIATTR_REQNTID
	.align		4
.L_66:
        /*020c*/ 	.byte	0x04, 0x10
        /*020e*/ 	.short	(.L_68 - .L_67)
.L_67:
        /*0210*/ 	.word	0x00000100
        /*0214*/ 	.word	0x00000001
        /*0218*/ 	.word	0x00000001


	//----- nvinfo : EIATTR_CBANK_PARAM_SIZE
	.align		4
.L_68:
        /*021c*/ 	.byte	0x03, 0x19
        /*021e*/ 	.short	0x0088


	//----- nvinfo : EIATTR_PARAM_CBANK
	.align		4
        /*0220*/ 	.byte	0x04, 0x0a
        /*0222*/ 	.short	(.L_70 - .L_69)
	.align		4
.L_69:
        /*0224*/ 	.word	index@(.nv.constant0.attn_fwd)
        /*0228*/ 	.short	0x0210
        /*022a*/ 	.short	0x0088


	//----- nvinfo : EIATTR_SW_WAR
	.align		4
.L_70:
        /*022c*/ 	.byte	0x04, 0x36
        /*022e*/ 	.short	(.L_72 - .L_71)
.L_71:
        /*0230*/ 	.word	0x00000008
.L_72:


//--------------------- .nv.callgraph             --------------------------
	.section	.nv.callgraph,"",@"SHT_CUDA_CALLGRAPH"
	.align	4
	.sectionentsize	8
	.align		4
        /*0000*/ 	.word	0x00000000
	.align		4
        /*0004*/ 	.word	0xffffffff
	.align		4
        /*0008*/ 	.word	0x00000000
	.align		4
        /*000c*/ 	.word	0xfffffffe
	.align		4
        /*0010*/ 	.word	0x00000000
	.align		4
        /*0014*/ 	.word	0xfffffffd
	.align		4
        /*0018*/ 	.word	0x00000000
	.align		4
        /*001c*/ 	.word	0xfffffffc


//--------------------- .nv.constant4             --------------------------
	.section	.nv.constant4,"a",@progbits
	.align	8
	.align		8
.nv.constant4:
        /*0000*/ 	.dword	_$_str


//--------------------- .text.attn_fwd            --------------------------
	.section	.text.attn_fwd,"ax",@progbits
	.align	128
        .global         attn_fwd
        .type           attn_fwd,@function
        .size           attn_fwd,(.L_x_3 - attn_fwd)
        .other          attn_fwd,@"STO_CUDA_ENTRY STV_DEFAULT"
attn_fwd:
.text.attn_fwd:
[----:B------:R-:W-:Y:S01]  /*0000*/  LDC R1, c[0x0][0x28] ;  /* 0x00000a00ff017b82 */ /* 0x000fe20000000800 */
[----:B------:R-:W0:Y:S07]  /*0010*/  S2R R0, SR_TID.X ;  /* 0x0000000000007919 */ /* 0x000e2e0000002100 */
[----:B------:R-:W1:Y:S01]  /*0020*/  S2UR UR6, SR_CTAID.Y ;  /* 0x00000000000679c3 */ /* 0x000e620000002600 */
[----:B------:R-:W-:Y:S01]  /*0030*/  ULDC.64 UR4, c[0x0][0x240] ;  /* 0x0000900000047ab9 */ /* 0x000fe20000000a00 */
[----:B------:R-:W2:Y:S06]  /*0040*/  S2R R3, SR_CTAID.X ;  /* 0x0000000000037919 */ /* 0x000eac0000002500 */
[----:B------:R-:W3:Y:S08]  /*0050*/  LDC R22, c[0x0][0x248] ;  /* 0x00009200ff167b82 */ /* 0x000ef00000000800 */
[----:B------:R-:W4:Y:S01]  /*0060*/  LDC.64 R52, c[0x0][0x210] ;  /* 0x00008400ff347b82 */ /* 0x000f220000000a00 */
[----:B-1----:R-:W-:-:S07]  /*0070*/  UIMAD UR4, UR6, UR4, URZ ;  /* 0x00000004060472a4 */ /* 0x002fce000f8e023f */
[----:B------:R-:W1:Y:S01]  /*0080*/  LDC R102, c[0x0][0x280] ;  /* 0x0000a000ff667b82 */ /* 0x000e620000000800 */
[----:B------:R-:W-:Y:S01]  /*0090*/  USHF.L.U32 UR6, UR4, 0x1, URZ ;  /* 0x0000000104067899 */ /* 0x000fe2000800063f */
[----:B0-----:R-:W-:Y:S02]  /*00a0*/  LOP3.LUT R18, R0, 0x3f, RZ, 0xc0, !PT ;  /* 0x0000003f00127812 */ /* 0x001fe400078ec0ff */
[----:B------:R-:W-:-:S03]  /*00b0*/  SHF.R.U32.HI R4, RZ, 0x6, R0 ;  /* 0x00000006ff047819 */ /* 0x000fc60000011600 */
[----:B--2---:R-:W-:Y:S01]  /*00c0*/  IMAD R2, R3, 0x40, R18 ;  /* 0x0000004003027824 */ /* 0x004fe200078e0212 */
[----:B------:R-:W-:-:S03]  /*00d0*/  SGXT.U32 R4, R4, 0x2 ;  /* 0x000000020404781a */ /* 0x000fc60000000000 */
[----:B------:R-:W-:Y:S01]  /*00e0*/  IMAD R3, R2, UR5, RZ ;  /* 0x0000000502037c24 */ /* 0x000fe2000f8e02ff */
[----:B------:R-:W-:Y:S01]  /*00f0*/  UIMAD.WIDE UR4, UR4, 0x2, URZ ;  /* 0x00000002040478a5 */ /* 0x000fe2000f8e023f */
[----:B---3--:R-:W-:Y:S02]  /*0100*/  IMAD R6, R4, R22, RZ ;  /* 0x0000001604067224 */ /* 0x008fe400078e02ff */
[C---:B------:R-:W-:Y:S02]  /*0110*/  IMAD.SHL.U32 R5, R3.reuse, 0x2, RZ ;  /* 0x0000000203057824 */ /* 0x040fe400078e00ff */
[----:B------:R-:W-:-:S03]  /*0120*/  IMAD.HI R4, R3, 0x2, RZ ;  /* 0x0000000203047827 */ /* 0x000fc600078e02ff */
[----:B----4-:R-:W-:Y:S01]  /*0130*/  IADD3 R52, P0, P1, R5, UR6, R52 ;  /* 0x0000000605347c10 */ /* 0x010fe2000f91e034 */
[----:B------:R-:W-:Y:S01]  /*0140*/  IMAD R3, R22, 0x4, R6 ;  /* 0x0000000416037824 */ /* 0x000fe200078e0206 */
[----:B------:R-:W-:Y:S02]  /*0150*/  ULDC.64 UR6, c[0x0][0x208] ;  /* 0x0000820000067ab9 */ /* 0x000fe40000000a00 */
[----:B------:R-:W-:Y:S01]  /*0160*/  IADD3.X R54, R4, UR5, R53, P0, P1 ;  /* 0x0000000504367c10 */ /* 0x000fe200087e2435 */
[----:B------:R-:W-:Y:S01]  /*0170*/  IMAD R7, R22, 0x4, R3 ;  /* 0x0000000416077824 */ /* 0x000fe200078e0203 */
[----:B------:R-:W-:-:S03]  /*0180*/  LEA R4, P0, R6, R52, 0x1 ;  /* 0x0000003406047211 */ /* 0x000fc600078008ff */
[----:B------:R-:W-:Y:S01]  /*0190*/  IMAD R11, R22, 0x4, R7 ;  /* 0x00000004160b7824 */ /* 0x000fe200078e0207 */
[----:B------:R-:W-:Y:S02]  /*01a0*/  LEA R8, P1, R7, R52, 0x1 ;  /* 0x0000003407087211 */ /* 0x000fe400078208ff */
[----:B------:R-:W-:Y:S02]  /*01b0*/  LEA.HI.X.SX32 R5, R6, R54, 0x1, P0 ;  /* 0x0000003606057211 */ /* 0x000fe400000f0eff */
[----:B------:R-:W-:Y:S02]  /*01c0*/  LEA R6, P0, R3, R52, 0x1 ;  /* 0x0000003403067211 */ /* 0x000fe400078008ff */
[-C--:B------:R-:W-:Y:S01]  /*01d0*/  LEA.HI.X.SX32 R9, R7, R54.reuse, 0x1, P1 ;  /* 0x0000003607097211 */ /* 0x080fe200008f0eff */
[----:B------:R0:W2:Y:S01]  /*01e0*/  LDG.E.U16 R24, desc[UR6][R4.64] ;  /* 0x0000000604187981 */ /* 0x0000a2000c1e1500 */
[----:B------:R-:W-:Y:S01]  /*01f0*/  LEA.HI.X.SX32 R7, R3, R54, 0x1, P0 ;  /* 0x0000003603077211 */ /* 0x000fe200000f0eff */
[C---:B------:R-:W-:Y:S01]  /*0200*/  IMAD R3, R22.reuse, 0x4, R11 ;  /* 0x0000000416037824 */ /* 0x040fe200078e020b */
[C---:B------:R-:W-:Y:S01]  /*0210*/  LEA R10, P0, R11.reuse, R52, 0x1 ;  /* 0x000000340b0a7211 */ /* 0x040fe200078008ff */
[----:B------:R3:W4:Y:S02]  /*0220*/  LDG.E.U16 R26, desc[UR6][R8.64] ;  /* 0x00000006081a7981 */ /* 0x000724000c1e1500 */
[----:B------:R-:W-:Y:S01]  /*0230*/  IMAD R15, R22, 0x4, R3 ;  /* 0x00000004160f7824 */ /* 0x000fe200078e0203 */
[----:B------:R-:W-:Y:S01]  /*0240*/  LEA.HI.X.SX32 R11, R11, R54, 0x1, P0 ;  /* 0x000000360b0b7211 */ /* 0x000fe200000f0eff */
[----:B------:R5:W4:Y:S01]  /*0250*/  LDG.E.U16 R23, desc[UR6][R6.64] ;  /* 0x0000000606177981 */ /* 0x000b22000c1e1500 */
[----:B------:R-:W-:-:S03]  /*0260*/  LEA R12, P0, R3, R52, 0x1 ;  /* 0x00000034030c7211 */ /* 0x000fc600078008ff */
[----:B------:R1:W4:Y:S01]  /*0270*/  LDG.E.U16 R25, desc[UR6][R10.64] ;  /* 0x000000060a197981 */ /* 0x000322000c1e1500 */
[----:B------:R-:W-:Y:S01]  /*0280*/  LEA.HI.X.SX32 R13, R3, R54, 0x1, P0 ;  /* 0x00000036030d7211 */ /* 0x000fe200000f0eff */
[----:B------:R-:W-:Y:S01]  /*0290*/  IMAD R3, R22, 0x4, R15 ;  /* 0x0000000416037824 */ /* 0x000fe200078e020f */
[----:B0-----:R-:W-:-:S03]  /*02a0*/  LEA R4, P0, R15, R52, 0x1 ;  /* 0x000000340f047211 */ /* 0x001fc600078008ff */
[----:B------:R-:W-:Y:S01]  /*02b0*/  IMAD R16, R22, 0x4, R3 ;  /* 0x0000000416107824 */ /* 0x000fe200078e0203 */
[----:B------:R-:W-:Y:S01]  /*02c0*/  LEA R14, P1, R3, R52, 0x1 ;  /* 0x00000034030e7211 */ /* 0x000fe200078208ff */
[----:B------:R0:W4:Y:S01]  /*02d0*/  LDG.E.U16 R28, desc[UR6][R12.64] ;  /* 0x000000060c1c7981 */ /* 0x000122000c1e1500 */
[-C--:B------:R-:W-:Y:S02]  /*02e0*/  LEA.HI.X.SX32 R5, R15, R54.reuse, 0x1, P0 ;  /* 0x000000360f057211 */ /* 0x080fe400000f0eff */
[----:B------:R-:W-:Y:S02]  /*02f0*/  LEA.HI.X.SX32 R15, R3, R54, 0x1, P1 ;  /* 0x00000036030f7211 */ /* 0x000fe400008f0eff */
[----:B---3--:R-:W-:Y:S01]  /*0300*/  LEA R8, P0, R16, R52, 0x1 ;  /* 0x0000003410087211 */ /* 0x008fe200078008ff */
[----:B------:R3:W4:Y:S01]  /*0310*/  LDG.E.U16 R27, desc[UR6][R4.64] ;  /* 0x00000006041b7981 */ /* 0x000722000c1e1500 */
[----:B------:R-:W-:Y:S02]  /*0320*/  LEA R3, R22, R16, 0x2 ;  /* 0x0000001016037211 */ /* 0x000fe400078e10ff */
[----:B------:R-:W-:Y:S01]  /*0330*/  LEA.HI.X.SX32 R9, R16, R54, 0x1, P0 ;  /* 0x0000003610097211 */ /* 0x000fe200000f0eff */
[----:B------:R3:W4:Y:S01]  /*0340*/  LDG.E.U16 R30, desc[UR6][R14.64] ;  /* 0x000000060e1e7981 */ /* 0x000722000c1e1500 */
[----:B-----5:R-:W-:Y:S01]  /*0350*/  LEA R6, P0, R3, R52, 0x1 ;  /* 0x0000003403067211 */ /* 0x020fe200078008ff */
[----:B-1----:R-:W-:-:S02]  /*0360*/  IMAD R11, R22, 0x4, R3 ;  /* 0x00000004160b7824 */ /* 0x002fc400078e0203 */
[----:B------:R1:W5:Y:S01]  /*0370*/  LDG.E.U16 R29, desc[UR6][R8.64] ;  /* 0x00000006081d7981 */ /* 0x000362000c1e1500 */
[----:B------:R-:W-:Y:S01]  /*0380*/  LEA.HI.X.SX32 R7, R3, R54, 0x1, P0 ;  /* 0x0000003603077211 */ /* 0x000fe200000f0eff */
[----:B------:R-:W-:Y:S01]  /*0390*/  IMAD R3, R22, 0x4, R11 ;  /* 0x0000000416037824 */ /* 0x000fe200078e020b */
[----:B------:R-:W-:-:S03]  /*03a0*/  LEA R10, P0, R11, R52, 0x1 ;  /* 0x000000340b0a7211 */ /* 0x000fc600078008ff */
[C---:B------:R-:W-:Y:S01]  /*03b0*/  IMAD R16, R22.reuse, 0x4, R3 ;  /* 0x0000000416107824 */ /* 0x040fe200078e0203 */
[----:B0-----:R-:W-:Y:S01]  /*03c0*/  LEA R12, P1, R3, R52, 0x1 ;  /* 0x00000034030c7211 */ /* 0x001fe200078208ff */
[----:B------:R0:W5:Y:S01]  /*03d0*/  LDG.E.U16 R32, desc[UR6][R6.64] ;  /* 0x0000000606207981 */ /* 0x000162000c1e1500 */
[-C--:B------:R-:W-:Y:S02]  /*03e0*/  LEA.HI.X.SX32 R11, R11, R54.reuse, 0x1, P0 ;  /* 0x000000360b0b7211 */ /* 0x080fe400000f0eff */
[----:B------:R-:W-:Y:S01]  /*03f0*/  LEA.HI.X.SX32 R13, R3, R54, 0x1, P1 ;  /* 0x00000036030d7211 */ /* 0x000fe200008f0eff */
[----:B------:R-:W-:Y:S01]  /*0400*/  IMAD R3, R22, 0x4, R16 ;  /* 0x0000000416037824 */ /* 0x000fe200078e0210 */
[C---:B---3--:R-:W-:Y:S01]  /*0410*/  LEA R4, P0, R16.reuse, R52, 0x1 ;  /* 0x0000003410047211 */ /* 0x048fe200078008ff */
[----:B------:R3:W5:Y:S03]  /*0420*/  LDG.E.U16 R31, desc[UR6][R10.64] ;  /* 0x000000060a1f7981 */ /* 0x000766000c1e1500 */
[----:B------:R-:W-:Y:S01]  /*0430*/  LEA.HI.X.SX32 R5, R16, R54, 0x1, P0 ;  /* 0x0000003610057211 */ /* 0x000fe200000f0eff */
[C---:B------:R-:W-:Y:S01]  /*0440*/  IMAD R15, R22.reuse, 0x4, R3 ;  /* 0x00000004160f7824 */ /* 0x040fe200078e0203 */
[C---:B-1----:R-:W-:Y:S01]  /*0450*/  LEA R8, P0, R3.reuse, R52, 0x1 ;  /* 0x0000003403087211 */ /* 0x042fe200078008ff */
[----:B------:R1:W5:Y:S03]  /*0460*/  LDG.E.U16 R34, desc[UR6][R12.64] ;  /* 0x000000060c227981 */ /* 0x000366000c1e1500 */
[----:B------:R-:W-:Y:S01]  /*0470*/  LEA.HI.X.SX32 R9, R3, R54, 0x1, P0 ;  /* 0x0000003603097211 */ /* 0x000fe200000f0eff */
[C---:B------:R-:W-:Y:S01]  /*0480*/  IMAD R3, R22.reuse, 0x4, R15 ;  /* 0x0000000416037824 */ /* 0x040fe200078e020f */
[-C--:B0-----:R-:W-:Y:S01]  /*0490*/  LEA R6, P0, R15, R52.reuse, 0x1 ;  /* 0x000000340f067211 */ /* 0x081fe200078008ff */
[----:B------:R0:W5:Y:S02]  /*04a0*/  LDG.E.U16 R33, desc[UR6][R4.64] ;  /* 0x0000000604217981 */ /* 0x000164000c1e1500 */
[----:B------:R-:W-:Y:S01]  /*04b0*/  IMAD R16, R22, 0x4, R3 ;  /* 0x0000000416107824 */ /* 0x000fe200078e0203 */
[----:B------:R-:W-:Y:S01]  /*04c0*/  LEA R14, P1, R3, R52, 0x1 ;  /* 0x00000034030e7211 */ /* 0x000fe200078208ff */
[----:B------:R0:W5:Y:S01]  /*04d0*/  LDG.E.U16 R36, desc[UR6][R8.64] ;  /* 0x0000000608247981 */ /* 0x000162000c1e1500 */
[----:B------:R-:W-:-:S02]  /*04e0*/  LEA.HI.X.SX32 R7, R15, R54, 0x1, P0 ;  /* 0x000000360f077211 */ /* 0x000fc400000f0eff */
[----:B------:R-:W-:Y:S01]  /*04f0*/  LEA.HI.X.SX32 R15, R3, R54, 0x1, P1 ;  /* 0x00000036030f7211 */ /* 0x000fe200008f0eff */
[----:B------:R-:W-:Y:S01]  /*0500*/  IMAD R3, R22, 0x4, R16 ;  /* 0x0000000416037824 */ /* 0x000fe200078e0210 */
[----:B---3--:R-:W-:Y:S01]  /*0510*/  LEA R10, P0, R16, R52, 0x1 ;  /* 0x00000034100a7211 */ /* 0x008fe200078008ff */
[----:B------:R3:W5:Y:S03]  /*0520*/  LDG.E.U16 R35, desc[UR6][R6.64] ;  /* 0x0000000606237981 */ /* 0x000766000c1e1500 */
[----:B-1----:R-:W-:Y:S01]  /*0530*/  LEA R12, R22, R3, 0x2 ;  /* 0x00000003160c7211 */ /* 0x002fe200078e10ff */
[----:B------:R1:W5:Y:S01]  /*0540*/  LDG.E.U16 R38, desc[UR6][R14.64] ;  /* 0x000000060e267981 */ /* 0x000362000c1e1500 */
[----:B------:R-:W-:Y:S02]  /*0550*/  LEA.HI.X.SX32 R11, R16, R54, 0x1, P0 ;  /* 0x00000036100b7211 */ /* 0x000fe400000f0eff */
[----:B0-----:R-:W-:Y:S01]  /*0560*/  LEA R4, P0, R3, R52, 0x1 ;  /* 0x0000003403047211 */ /* 0x001fe200078008ff */
[----:B------:R-:W-:-:S02]  /*0570*/  IMAD R13, R22, 0x4, R12 ;  /* 0x00000004160d7824 */ /* 0x000fc400078e020c */
[----:B------:R0:W5:Y:S01]  /*0580*/  LDG.E.U16 R37, desc[UR6][R10.64] ;  /* 0x000000060a257981 */ /* 0x000162000c1e1500 */
[----:B------:R-:W-:Y:S01]  /*0590*/  LEA.HI.X.SX32 R5, R3, R54, 0x1, P0 ;  /* 0x0000003603057211 */ /* 0x000fe200000f0eff */
[----:B------:R-:W-:Y:S01]  /*05a0*/  IMAD R3, R22, 0x4, R13 ;  /* 0x0000000416037824 */ /* 0x000fe200078e020d */
[----:B------:R-:W-:-:S03]  /*05b0*/  LEA R8, P0, R12, R52, 0x1 ;  /* 0x000000340c087211 */ /* 0x000fc600078008ff */
[----:B------:R-:W-:Y:S01]  /*05c0*/  IMAD R16, R22, 0x4, R3 ;  /* 0x0000000416107824 */ /* 0x000fe200078e0203 */
[----:B---3--:R-:W-:Y:S01]  /*05d0*/  LEA R6, P1, R13, R52, 0x1 ;  /* 0x000000340d067211 */ /* 0x008fe200078208ff */
[----:B------:R3:W5:Y:S01]  /*05e0*/  LDG.E.U16 R40, desc[UR6][R4.64] ;  /* 0x0000000604287981 */ /* 0x000762000c1e1500 */
[----:B------:R-:W-:Y:S01]  /*05f0*/  LEA.HI.X.SX32 R9, R12, R54, 0x1, P0 ;  /* 0x000000360c097211 */ /* 0x000fe200000f0eff */
[C---:B------:R-:W-:Y:S01]  /*0600*/  IMAD R17, R22.reuse, 0x4, R16 ;  /* 0x0000000416117824 */ /* 0x040fe200078e0210 */
[----:B------:R-:W-:Y:S02]  /*0610*/  LEA R12, P0, R3, R52, 0x1 ;  /* 0x00000034030c7211 */ /* 0x000fe400078008ff */
[-C--:B------:R-:W-:Y:S01]  /*0620*/  LEA.HI.X.SX32 R7, R13, R54.reuse, 0x1, P1 ;  /* 0x000000360d077211 */ /* 0x080fe200008f0eff */
[----:B-1----:R-:W-:Y:S01]  /*0630*/  IMAD R15, R22, 0x4, R17 ;  /* 0x00000004160f7824 */ /* 0x002fe200078e0211 */
[----:B------:R-:W-:Y:S01]  /*0640*/  LEA.HI.X.SX32 R13, R3, R54, 0x1, P0 ;  /* 0x00000036030d7211 */ /* 0x000fe200000f0eff */
[----:B------:R1:W5:Y:S01]  /*0650*/  LDG.E.U16 R39, desc[UR6][R8.64] ;  /* 0x0000000608277981 */ /* 0x000362000c1e1500 */
[----:B0-----:R-:W-:Y:S01]  /*0660*/  LEA R10, P0, R16, R52, 0x1 ;  /* 0x00000034100a7211 */ /* 0x001fe200078008ff */
[----:B------:R-:W-:-:S02]  /*0670*/  IMAD R3, R22, 0x4, R15 ;  /* 0x0000000416037824 */ /* 0x000fc400078e020f */
[----:B------:R0:W5:Y:S01]  /*0680*/  LDG.E.U16 R42, desc[UR6][R6.64] ;  /* 0x00000006062a7981 */ /* 0x000162000c1e1500 */
[----:B------:R-:W-:Y:S01]  /*0690*/  LEA.HI.X.SX32 R11, R16, R54, 0x1, P0 ;  /* 0x00000036100b7211 */ /* 0x000fe200000f0eff */
[C---:B------:R-:W-:Y:S01]  /*06a0*/  IMAD R16, R22.reuse, 0x4, R3 ;  /* 0x0000000416107824 */ /* 0x040fe200078e0203 */
[C---:B---3--:R-:W-:Y:S01]  /*06b0*/  LEA R4, P0, R17.reuse, R52, 0x1 ;  /* 0x0000003411047211 */ /* 0x048fe200078008ff */
[----:B------:R3:W5:Y:S02]  /*06c0*/  LDG.E.U16 R41, desc[UR6][R12.64] ;  /* 0x000000060c297981 */ /* 0x000764000c1e1500 */
[C---:B------:R-:W-:Y:S01]  /*06d0*/  IMAD R19, R22.reuse, 0x4, R16 ;  /* 0x0000000416137824 */ /* 0x040fe200078e0210 */
[----:B------:R-:W-:Y:S01]  /*06e0*/  LEA.HI.X.SX32 R5, R17, R54, 0x1, P0 ;  /* 0x0000003611057211 */ /* 0x000fe200000f0eff */
[----:B------:R3:W5:Y:S03]  /*06f0*/  LDG.E.U16 R44, desc[UR6][R10.64] ;  /* 0x000000060a2c7981 */ /* 0x000766000c1e1500 */
[----:B------:R-:W-:Y:S01]  /*0700*/  LEA R17, R22, R19, 0x2 ;  /* 0x0000001316117211 */ /* 0x000fe200078e10ff */
[----:B------:R3:W5:Y:S01]  /*0710*/  LDG.E.U16 R43, desc[UR6][R4.64] ;  /* 0x00000006042b7981 */ /* 0x000762000c1e1500 */
[----:B-1----:R-:W-:-:S03]  /*0720*/  LEA R8, P0, R16, R52, 0x1 ;  /* 0x0000003410087211 */ /* 0x002fc600078008ff */
[----:B------:R-:W-:Y:S01]  /*0730*/  IMAD R20, R22, 0x4, R17 ;  /* 0x0000000416147824 */ /* 0x000fe200078e0211 */
[----:B------:R-:W-:Y:S02]  /*0740*/  LEA R14, P1, R15, R52, 0x1 ;  /* 0x000000340f0e7211 */ /* 0x000fe400078208ff */
[----:B------:R-:W-:Y:S01]  /*0750*/  LEA.HI.X.SX32 R9, R16, R54, 0x1, P0 ;  /* 0x0000003610097211 */ /* 0x000fe200000f0eff */
[C---:B0-----:R-:W-:Y:S01]  /*0760*/  IMAD R7, R22.reuse, 0x4, R20 ;  /* 0x0000000416077824 */ /* 0x041fe200078e0214 */
[----:B---3--:R-:W-:Y:S02]  /*0770*/  LEA R12, P0, R17, R52, 0x1 ;  /* 0x00000034110c7211 */ /* 0x008fe400078008ff */
[-C--:B------:R-:W-:Y:S01]  /*0780*/  LEA.HI.X.SX32 R15, R15, R54.reuse, 0x1, P1 ;  /* 0x000000360f0f7211 */ /* 0x080fe200008f0eff */
[C---:B------:R-:W-:Y:S01]  /*0790*/  IMAD R21, R22.reuse, 0x4, R7 ;  /* 0x0000000416157824 */ /* 0x040fe200078e0207 */
[----:B------:R-:W-:Y:S01]  /*07a0*/  LEA.HI.X.SX32 R13, R17, R54, 0x1, P0 ;  /* 0x00000036110d7211 */ /* 0x000fe200000f0eff */
[----:B------:R0:W3:Y:S01]  /*07b0*/  LDG.E.U16 R48, desc[UR6][R8.64] ;  /* 0x0000000608307981 */ /* 0x0000e2000c1e1500 */
[-C--:B------:R-:W-:Y:S01]  /*07c0*/  LEA R10, P1, R7, R52.reuse, 0x1 ;  /* 0x00000034070a7211 */ /* 0x080fe200078208ff */
[C---:B------:R-:W-:Y:S01]  /*07d0*/  IMAD R17, R22.reuse, 0x4, R21 ;  /* 0x0000000416117824 */ /* 0x040fe200078e0215 */
[----:B------:R-:W-:Y:S01]  /*07e0*/  LEA R6, P0, R3, R52, 0x1 ;  /* 0x0000003403067211 */ /* 0x000fe200078008ff */
[----:B------:R1:W3:Y:S01]  /*07f0*/  LDG.E.U16 R46, desc[UR6][R14.64] ;  /* 0x000000060e2e7981 */ /* 0x0002e2000c1e1500 */
[-C--:B------:R-:W-:Y:S01]  /*0800*/  LEA.HI.X.SX32 R11, R7, R54.reuse, 0x1, P1 ;  /* 0x00000036070b7211 */ /* 0x080fe200008f0eff */
[----:B------:R-:W-:Y:S01]  /*0810*/  IMAD R22, R22, 0x4, R17 ;  /* 0x0000000416167824 */ /* 0x000fe200078e0211 */
[----:B------:R-:W-:Y:S01]  /*0820*/  LEA.HI.X.SX32 R7, R3, R54, 0x1, P0 ;  /* 0x0000003603077211 */ /* 0x000fe200000f0eff */
[----:B------:R1:W3:Y:S01]  /*0830*/  LDG.E.U16 R50, desc[UR6][R12.64] ;  /* 0x000000060c327981 */ /* 0x0002e2000c1e1500 */
[----:B------:R-:W-:-:S02]  /*0840*/  LEA R4, P0, R19, R52, 0x1 ;  /* 0x0000003413047211 */ /* 0x000fc400078008ff */
[CC--:B0-----:R-:W-:Y:S01]  /*0850*/  LEA R8, P1, R20.reuse, R52.reuse, 0x1 ;  /* 0x0000003414087211 */ /* 0x0c1fe200078208ff */
[----:B------:R0:W3:Y:S01]  /*0860*/  LDG.E.U16 R10, desc[UR6][R10.64] ;  /* 0x000000060a0a7981 */ /* 0x0000e2000c1e1500 */
[----:B------:R-:W-:Y:S02]  /*0870*/  LEA R16, P2, R17, R52, 0x1 ;  /* 0x0000003411107211 */ /* 0x000fe400078408ff */
[-C--:B------:R-:W-:Y:S01]  /*0880*/  LEA.HI.X.SX32 R5, R19, R54.reuse, 0x1, P0 ;  /* 0x0000003613057211 */ /* 0x080fe200000f0eff */
[----:B------:R0:W3:Y:S01]  /*0890*/  LDG.E.U16 R7, desc[UR6][R6.64] ;  /* 0x0000000606077981 */ /* 0x0000e2000c1e1500 */
[----:B------:R-:W-:Y:S02]  /*08a0*/  LEA.HI.X.SX32 R9, R20, R54, 0x1, P1 ;  /* 0x0000003614097211 */ /* 0x000fe400008f0eff */
[-C--:B-1----:R-:W-:Y:S01]  /*08b0*/  LEA R14, P0, R21, R52.reuse, 0x1 ;  /* 0x00000034150e7211 */ /* 0x082fe200078008ff */
[----:B------:R1:W3:Y:S01]  /*08c0*/  LDG.E.U16 R19, desc[UR6][R4.64] ;  /* 0x0000000604137981 */ /* 0x0002e2000c1e1500 */
[----:B------:R-:W-:-:S02]  /*08d0*/  LEA R12, P1, R22, R52, 0x1 ;  /* 0x00000034160c7211 */ /* 0x000fc400078208ff */
[-C--:B------:R-:W-:Y:S01]  /*08e0*/  LEA.HI.X.SX32 R17, R17, R54.reuse, 0x1, P2 ;  /* 0x0000003611117211 */ /* 0x080fe200010f0eff */
[----:B------:R-:W3:Y:S01]  /*08f0*/  LDG.E.U16 R9, desc[UR6][R8.64] ;  /* 0x0000000608097981 */ /* 0x000ee2000c1e1500 */
[-C--:B------:R-:W-:Y:S02]  /*0900*/  LEA.HI.X.SX32 R15, R21, R54.reuse, 0x1, P0 ;  /* 0x00000036150f7211 */ /* 0x080fe400000f0eff */
[----:B------:R-:W-:Y:S01]  /*0910*/  LEA.HI.X.SX32 R13, R22, R54, 0x1, P1 ;  /* 0x00000036160d7211 */ /* 0x000fe200008f0eff */
[----:B------:R-:W3:Y:S04]  /*0920*/  LDG.E.U16 R16, desc[UR6][R16.64] ;  /* 0x0000000610107981 */ /* 0x000ee8000c1e1500 */
[----:B------:R-:W3:Y:S04]  /*0930*/  LDG.E.U16 R14, desc[UR6][R14.64] ;  /* 0x000000060e0e7981 */ /* 0x000ee8000c1e1500 */
[----:B------:R1:W3:Y:S01]  /*0940*/  LDG.E.U16 R12, desc[UR6][R12.64] ;  /* 0x000000060c0c7981 */ /* 0x0002e2000c1e1500 */
[----:B------:R-:W1:Y:S01]  /*0950*/  S2UR UR5, SR_CgaCtaId ;  /* 0x00000000000579c3 */ /* 0x000e620000008800 */
[C---:B------:R-:W-:Y:S01]  /*0960*/  LOP3.LUT R3, R0.reuse, 0xc0, RZ, 0xc0, !PT ;  /* 0x000000c000037812 */ /* 0x040fe200078ec0ff */
[----:B0-----:R-:W-:-:S02]  /*0970*/  IMAD.SHL.U32 R11, R0, 0x200, RZ ;  /* 0x00000200000b7824 */ /* 0x001fc400078e00ff */
[----:B------:R-:W-:Y:S01]  /*0980*/  IMAD.SHL.U32 R6, R0, 0x2, RZ ;  /* 0x0000000200067824 */ /* 0x000fe200078e00ff */
[----:B------:R-:W-:Y:S01]  /*0990*/  SHF.R.U32.HI R3, RZ, 0x2, R3 ;  /* 0x00000002ff037819 */ /* 0x000fe20000011603 */
[----:B------:R-:W-:Y:S01]  /*09a0*/  UMOV UR4, 0x400 ;  /* 0x0000040000047882 */ /* 0x000fe20000000000 */
[----:B------:R-:W-:Y:S01]  /*09b0*/  ISETP.GE.AND P1, PT, R102, 0x1, PT ;  /* 0x000000016600780c */ /* 0x000fe20003f26270 */
[C---:B------:R-:W-:Y:S01]  /*09c0*/  IMAD.SHL.U32 R20, R0.reuse, 0x20, RZ ;  /* 0x0000002000147824 */ /* 0x040fe200078e00ff */
[----:B------:R-:W-:Y:S02]  /*09d0*/  LOP3.LUT R11, R11, 0x3000, RZ, 0xc0, !PT ;  /* 0x000030000b0b7812 */ /* 0x000fe400078ec0ff */
[C---:B------:R-:W-:Y:S02]  /*09e0*/  SHF.L.U32 R103, R0.reuse, 0x3, RZ ;  /* 0x0000000300677819 */ /* 0x040fe400000006ff */
[----:B-1----:R-:W-:Y:S01]  /*09f0*/  LOP3.LUT R5, R3, 0x1fe, R6, 0x78, !PT ;  /* 0x000001fe03057812 */ /* 0x002fe200078e7806 */
[C---:B------:R-:W-:Y:S01]  /*0a00*/  IMAD.SHL.U32 R104, R0.reuse, 0x4, RZ ;  /* 0x0000000400687824 */ /* 0x040fe200078e00ff */
[----:B------:R-:W-:Y:S01]  /*0a10*/  LOP3.LUT R11, R11, 0x60, R20, 0xf8, !PT ;  /* 0x000000600b0b7812 */ /* 0x000fe200078ef814 */
[----:B------:R-:W-:Y:S01]  /*0a20*/  IMAD.SHL.U32 R4, R0, 0x800, RZ ;  /* 0x0000080000047824 */ /* 0x000fe200078e00ff */
[----:B------:R-:W-:-:S02]  /*0a30*/  LOP3.LUT R3, R103, 0x300, RZ, 0xc0, !PT ;  /* 0x0000030067037812 */ /* 0x000fc400078ec0ff */
[----:B------:R-:W-:Y:S01]  /*0a40*/  LOP3.LUT R20, R5, 0x40, RZ, 0x3c, !PT ;  /* 0x0000004005147812 */ /* 0x000fe200078e3cff */
[----:B------:R-:W-:Y:S01]  /*0a50*/  ULEA UR4, UR5, UR4, 0x18 ;  /* 0x0000000405047291 */ /* 0x000fe2000f8ec03f */
[C---:B------:R-:W-:Y:S02]  /*0a60*/  LOP3.LUT R13, R0.reuse, 0x7f, RZ, 0xc0, !PT ;  /* 0x0000007f000d7812 */ /* 0x040fe400078ec0ff */
[----:B------:R-:W-:Y:S02]  /*0a70*/  LOP3.LUT R8, R0, 0xc0, RZ, 0xc0, !PT ;  /* 0x000000c000087812 */ /* 0x000fe400078ec0ff */
[----:B------:R-:W-:Y:S02]  /*0a80*/  LOP3.LUT R4, R4, 0x3000, RZ, 0xc0, !PT ;  /* 0x0000300004047812 */ /* 0x000fe400078ec0ff */
[----:B------:R-:W-:Y:S01]  /*0a90*/  LOP3.LUT R6, R3, 0x70, R104, 0xf8, !PT ;  /* 0x0000007003067812 */ /* 0x000fe200078ef868 */
[----:B------:R-:W-:Y:S01]  /*0aa0*/  IMAD.MOV.U32 R65, RZ, RZ, -0x800000 ;  /* 0xff800000ff417424 */ /* 0x000fe200078e00ff */
[----:B------:R-:W-:Y:S01]  /*0ab0*/  ISETP.NE.U32.AND P0, PT, R8, RZ, PT ;  /* 0x000000ff0800720c */ /* 0x000fe20003f05070 */
[----:B------:R-:W-:Y:S01]  /*0ac0*/  IMAD R4, R13, 0x10, R4 ;  /* 0x000000100d047824 */ /* 0x000fe200078e0204 */
[----:B------:R-:W-:Y:S01]  /*0ad0*/  LOP3.LUT R3, R11, R6, RZ, 0x3c, !PT ;  /* 0x000000060b037212 */ /* 0x000fe200078e3cff */
[----:B------:R-:W-:Y:S01]  /*0ae0*/  IMAD.MOV.U32 R6, RZ, RZ, 0x3f800000 ;  /* 0x3f800000ff067424 */ /* 0x000fe200078e00ff */
[----:B------:R-:W-:Y:S01]  /*0af0*/  CS2R R52, SRZ ;  /* 0x0000000000347805 */ /* 0x000fe2000001ff00 */
[----:B------:R-:W-:Y:S01]  /*0b00*/  IMAD.MOV.U32 R8, RZ, RZ, 0x3f800000 ;  /* 0x3f800000ff087424 */ /* 0x000fe200078e00ff */
[----:B------:R-:W-:Y:S01]  /*0b10*/  CS2R R54, SRZ ;  /* 0x0000000000367805 */ /* 0x000fe2000001ff00 */
[----:B------:R-:W-:Y:S01]  /*0b20*/  IMAD.MOV.U32 R64, RZ, RZ, -0x800000 ;  /* 0xff800000ff407424 */ /* 0x000fe200078e00ff */
[----:B------:R-:W-:-:S02]  /*0b30*/  LOP3.LUT R103, R103, 0x38, RZ, 0xc0, !PT ;  /* 0x0000003867677812 */ /* 0x000fc400078ec0ff */
[----:B------:R-:W-:Y:S02]  /*0b40*/  LOP3.LUT R104, R104, 0xc0, RZ, 0xc0, !PT ;  /* 0x000000c068687812 */ /* 0x000fe400078ec0ff */
[----:B------:R-:W-:Y:S01]  /*0b50*/  LOP3.LUT R11, R0, 0x80, RZ, 0xc0, !PT ;  /* 0x00000080000b7812 */ /* 0x000fe200078ec0ff */
[----:B--2---:R-:W-:Y:S04]  /*0b60*/  STS.U16 [R5+UR4], R24 ;  /* 0x0000001805007988 */ /* 0x004fe80008000404 */
[----:B----4-:R-:W-:Y:S04]  /*0b70*/  STS.U16 [R5+UR4+0x400], R26 ;  /* 0x0004001a05007988 */ /* 0x010fe80008000404 */
[----:B------:R-:W-:Y:S04]  /*0b80*/  STS.U16 [R5+UR4+0x800], R28 ;  /* 0x0008001c05007988 */ /* 0x000fe80008000404 */
[----:B------:R-:W-:Y:S04]  /*0b90*/  STS.U16 [R5+UR4+0xc00], R30 ;  /* 0x000c001e05007988 */ /* 0x000fe80008000404 */
[----:B-----5:R-:W-:Y:S04]  /*0ba0*/  STS.U16 [R5+UR4+0x1000], R32 ;  /* 0x0010002005007988 */ /* 0x020fe80008000404 */
[----:B------:R-:W-:Y:S04]  /*0bb0*/  STS.U16 [R5+UR4+0x1400], R34 ;  /* 0x0014002205007988 */ /* 0x000fe80008000404 */
[----:B------:R-:W-:Y:S04]  /*0bc0*/  STS.U16 [R5+UR4+0x1800], R36 ;  /* 0x0018002405007988 */ /* 0x000fe80008000404 */
[----:B------:R-:W-:Y:S04]  /*0bd0*/  STS.U16 [R5+UR4+0x1c00], R38 ;  /* 0x001c002605007988 */ /* 0x000fe80008000404 */
[----:B------:R-:W-:Y:S04]  /*0be0*/  STS.U16 [R5+UR4+0x2000], R40 ;  /* 0x0020002805007988 */ /* 0x000fe80008000404 */
[----:B------:R-:W-:Y:S04]  /*0bf0*/  STS.U16 [R5+UR4+0x2400], R42 ;  /* 0x0024002a05007988 */ /* 0x000fe80008000404 */
[----:B------:R0:W-:Y:S02]  /*0c00*/  STS.U16 [R5+UR4+0x2800], R44 ;  /* 0x0028002c05007988 */ /* 0x0001e40008000404 */
[----:B0-----:R-:W-:-:S02]  /*0c10*/  CS2R R44, SRZ ;  /* 0x00000000002c7805 */ /* 0x001fc4000001ff00 */
[----:B---3--:R0:W-:Y:S04]  /*0c20*/  STS.U16 [R5+UR4+0x3000], R48 ;  /* 0x0030003005007988 */ /* 0x0081e80008000404 */
[----:B------:R1:W-:Y:S04]  /*0c30*/  STS.U16 [R5+UR4+0x2c00], R46 ;  /* 0x002c002e05007988 */ /* 0x0003e80008000404 */
[----:B------:R2:W-:Y:S04]  /*0c40*/  STS.U16 [R5+UR4+0x3400], R50 ;  /* 0x0034003205007988 */ /* 0x0005e80008000404 */
[----:B------:R3:W-:Y:S01]  /*0c50*/  STS.U16 [R5+UR4+0x3800], R10 ;  /* 0x0038000a05007988 */ /* 0x0007e20008000404 */
[----:B0-----:R-:W-:-:S02]  /*0c60*/  CS2R R48, SRZ ;  /* 0x0000000000307805 */ /* 0x001fc4000001ff00 */
[----:B-1----:R-:W-:Y:S02]  /*0c70*/  CS2R R46, SRZ ;  /* 0x00000000002e7805 */ /* 0x002fe4000001ff00 */
[----:B--2---:R-:W-:Y:S02]  /*0c80*/  CS2R R50, SRZ ;  /* 0x0000000000327805 */ /* 0x004fe4000001ff00 */
[----:B---3--:R-:W-:Y:S01]  /*0c90*/  LOP3.LUT R10, R0, 0x7f, RZ, 0xc0, !PT ;  /* 0x0000007f000a7812 */ /* 0x008fe200078ec0ff */
[----:B------:R-:W-:Y:S04]  /*0ca0*/  STS.U16 [R5+UR4+0x3c00], R16 ;  /* 0x003c001005007988 */ /* 0x000fe80008000404 */
[----:B------:R-:W-:Y:S04]  /*0cb0*/  STS.U16 [R20+UR4+0x200], R23 ;  /* 0x0002001714007988 */ /* 0x000fe80008000404 */
[----:B------:R0:W-:Y:S04]  /*0cc0*/  STS.U16 [R20+UR4+0x600], R25 ;  /* 0x0006001914007988 */ /* 0x0001e80008000404 */
[----:B------:R1:W-:Y:S04]  /*0cd0*/  STS.U16 [R20+UR4+0xa00], R27 ;  /* 0x000a001b14007988 */ /* 0x0003e80008000404 */
[----:B------:R2:W-:Y:S04]  /*0ce0*/  STS.U16 [R20+UR4+0xe00], R29 ;  /* 0x000e001d14007988 */ /* 0x0005e80008000404 */
[----:B------:R3:W-:Y:S01]  /*0cf0*/  STS.U16 [R20+UR4+0x1200], R31 ;  /* 0x0012001f14007988 */ /* 0x0007e20008000404 */
[----:B0-----:R-:W-:-:S03]  /*0d00*/  CS2R R24, SRZ ;  /* 0x0000000000187805 */ /* 0x001fc6000001ff00 */
[----:B------:R0:W-:Y:S01]  /*0d10*/  STS.U16 [R20+UR4+0x1600], R33 ;  /* 0x0016002114007988 */ /* 0x0001e20008000404 */
[----:B-1----:R-:W-:-:S03]  /*0d20*/  CS2R R26, SRZ ;  /* 0x00000000001a7805 */ /* 0x002fc6000001ff00 */
[----:B------:R1:W-:Y:S01]  /*0d30*/  STS.U16 [R20+UR4+0x1a00], R35 ;  /* 0x001a002314007988 */ /* 0x0003e20008000404 */
[----:B--2---:R-:W-:-:S03]  /*0d40*/  CS2R R28, SRZ ;  /* 0x00000000001c7805 */ /* 0x004fc6000001ff00 */
[----:B------:R2:W-:Y:S01]  /*0d50*/  STS.U16 [R20+UR4+0x1e00], R37 ;  /* 0x001e002514007988 */ /* 0x0005e20008000404 */
[----:B---3--:R-:W-:-:S03]  /*0d60*/  CS2R R30, SRZ ;  /* 0x00000000001e7805 */ /* 0x008fc6000001ff00 */
        /* <DEDUP_REMOVED lines=12> */
[----:B------:R2:W-:Y:S04]  /*0e30*/  STS.U16 [R20+UR4+0x3a00], R14 ;  /* 0x003a000e14007988 */ /* 0x0005e80008000404 */
[----:B------:R2:W-:Y:S01]  /*0e40*/  STS.U16 [R20+UR4+0x3e00], R12 ;  /* 0x003e000c14007988 */ /* 0x0005e20008000404 */
[----:B------:R-:W-:Y:S05]  /*0e50*/  @!P1 BRA `(.L_x_0) ;  /* 0x0000002000709947 */ /* 0x000fea0003800000 */
[----:B--2---:R-:W0:Y:S01]  /*0e60*/  LDC.64 R6, c[0x0][0x250] ;  /* 0x00009400ff067b82 */ /* 0x004e220000000a00 */
[----:B------:R-:W-:Y:S01]  /*0e70*/  ISETP.NE.U32.AND P1, PT, R11, RZ, PT ;  /* 0x000000ff0b00720c */ /* 0x000fe20003f25070 */
[----:B------:R-:W-:Y:S01]  /*0e80*/  IMAD.SHL.U32 R18, R18, 0x2, RZ ;  /* 0x0000000212127824 */ /* 0x000fe200078e00ff */
[--C-:B------:R-:W-:Y:S01]  /*0e90*/  SHF.R.U32.HI R12, RZ, 0x7, R0.reuse ;  /* 0x00000007ff0c7819 */ /* 0x100fe20000011600 */
[----:B------:R-:W-:Y:S01]  /*0ea0*/  ULDC UR5, c[0x0][0x258] ;  /* 0x0000960000057ab9 */ /* 0x000fe20000000800 */
[----:B------:R-:W-:Y:S01]  /*0eb0*/  SEL R11, RZ, 0x90, !P1 ;  /* 0x00000090ff0b7807 */ /* 0x000fe20004800000 */
[----:B------:R-:W-:Y:S01]  /*0ec0*/  ULDC.64 UR8, c[0x0][0x218] ;  /* 0x0000860000087ab9 */ /* 0x000fe20000000a00 */
[----:B------:R-:W-:Y:S01]  /*0ed0*/  SGXT.U32 R12, R12, 0x1 ;  /* 0x000000010c0c781a */ /* 0x000fe20000000000 */
[----:B------:R-:W1:Y:S01]  /*0ee0*/  S2UR UR10, SR_CTAID.Y ;  /* 0x00000000000a79c3 */ /* 0x000e620000002600 */
[----:B------:R-:W-:Y:S01]  /*0ef0*/  LOP3.LUT R18, R11, R18, RZ, 0x3c, !PT ;  /* 0x000000120b127212 */ /* 0x000fe200078e3cff */
[----:B------:R-:W-:Y:S01]  /*0f00*/  USHF.R.U32.HI UR36, URZ, 0x4, UR4 ;  /* 0x000000043f247899 */ /* 0x000fe20008011604 */
[----:B------:R-:W-:Y:S01]  /*0f10*/  SHF.L.U32 R105, R0, 0x6, RZ ;  /* 0x0000000600697819 */ /* 0x000fe200000006ff */
[----:B------:R-:W-:Y:S01]  /*0f20*/  UIADD3 UR12, UR4, 0x4000, URZ ;  /* 0x00004000040c7890 */ /* 0x000fe2000fffe03f */
[----:B------:R-:W-:Y:S01]  /*0f30*/  SHF.R.U32.HI R11, RZ, 0x5, R0 ;  /* 0x00000005ff0b7819 */ /* 0x000fe20000011600 */
[----:B------:R-:W-:Y:S01]  /*0f40*/  USGXT.U32 UR36, UR36, 0xe ;  /* 0x0000000e2424789a */ /* 0x000fe20008000000 */
[----:B------:R-:W-:Y:S01]  /*0f50*/  LOP3.LUT R105, R18, 0x1000, R105, 0xf8, !PT ;  /* 0x0000100012697812 */ /* 0x000fe200078ef869 */
[----:B------:R-:W2:Y:S01]  /*0f60*/  LDC.64 R8, c[0x0][0x260] ;  /* 0x00009800ff087b82 */ /* 0x000ea20000000a00 */
[----:B------:R-:W-:Y:S01]  /*0f70*/  R2UR UR61, R11 ;  /* 0x000000000b3d72ca */ /* 0x000fe200000e0000 */
[----:B------:R-:W-:Y:S01]  /*0f80*/  IMAD R11, R10, UR5, RZ ;  /* 0x000000050a0b7c24 */ /* 0x000fe2000f8e02ff */
[----:B------:R-:W-:Y:S01]  /*0f90*/  LOP3.LUT R14, R0, 0x1f, RZ, 0xc0, !PT ;  /* 0x0000001f000e7812 */ /* 0x000fe200078ec0ff */
[----:B------:R-:W-:Y:S01]  /*0fa0*/  IMAD.MOV.U32 R126, RZ, RZ, -0x800000 ;  /* 0xff800000ff7e7424 */ /* 0x000fe200078e00ff */
[----:B------:R-:W-:Y:S01]  /*0fb0*/  MOV R132, 0xff800000 ;  /* 0xff80000000847802 */ /* 0x000fe20000000f00 */
[C---:B------:R-:W-:Y:S01]  /*0fc0*/  IMAD.SHL.U32 R13, R11.reuse, 0x2, RZ ;  /* 0x000000020b0d7824 */ /* 0x040fe200078e00ff */
[----:B------:R-:W-:Y:S01]  /*0fd0*/  CS2R R36, SRZ ;  /* 0x0000000000247805 */ /* 0x000fe2000001ff00 */
[----:B0-----:R-:W-:Y:S01]  /*0fe0*/  IMAD R16, R12, R7, RZ ;  /* 0x000000070c107224 */ /* 0x001fe200078e02ff */
[----:B------:R-:W0:Y:S01]  /*0ff0*/  LDC R35, c[0x0][0x268] ;  /* 0x00009a00ff237b82 */ /* 0x000e220000000800 */
[----:B------:R-:W-:Y:S01]  /*1000*/  IMAD.HI R11, R11, 0x2, RZ ;  /* 0x000000020b0b7827 */ /* 0x000fe200078e02ff */
[----:B------:R-:W-:-:S02]  /*1010*/  CS2R R38, SRZ ;  /* 0x0000000000267805 */ /* 0x000fc4000001ff00 */
[----:B------:R-:W-:Y:S02]  /*1020*/  CS2R R40, SRZ ;  /* 0x0000000000287805 */ /* 0x000fe4000001ff00 */
[----:B------:R-:W-:Y:S01]  /*1030*/  CS2R R42, SRZ ;  /* 0x00000000002a7805 */ /* 0x000fe2000001ff00 */
[C---:B------:R-:W-:Y:S01]  /*1040*/  IMAD R18, R7.reuse, 0x2, R16 ;  /* 0x0000000207127824 */ /* 0x040fe200078e0210 */
[----:B------:R-:W-:Y:S01]  /*1050*/  UIADD3 UR5, UR61, 0x18, URZ ;  /* 0x000000183d057890 */ /* 0x000fe2000fffe03f */
[----:B-1----:R-:W-:Y:S01]  /*1060*/  IMAD R6, R6, UR10, RZ ;  /* 0x0000000a06067c24 */ /* 0x002fe2000f8e02ff */
[----:B------:R-:W-:Y:S01]  /*1070*/  CS2R R44, SRZ ;  /* 0x00000000002c7805 */ /* 0x000fe2000001ff00 */
[C---:B------:R-:W-:Y:S01]  /*1080*/  IMAD R20, R7.reuse, 0x2, R18 ;  /* 0x0000000207147824 */ /* 0x040fe200078e0212 */
[----:B------:R-:W-:Y:S01]  /*1090*/  CS2R R46, SRZ ;  /* 0x00000000002e7805 */ /* 0x000fe2000001ff00 */
[C---:B------:R-:W-:Y:S01]  /*10a0*/  IMAD.SHL.U32 R10, R6.reuse, 0x2, RZ ;  /* 0x00000002060a7824 */ /* 0x040fe200078e00ff */
[----:B------:R-:W-:Y:S01]  /*10b0*/  CS2R R52, SRZ ;  /* 0x0000000000347805 */ /* 0x000fe2000001ff00 */
[----:B------:R-:W-:Y:S01]  /*10c0*/  IMAD R22, R7, 0x2, R20 ;  /* 0x0000000207167824 */ /* 0x000fe200078e0214 */
[----:B------:R-:W-:Y:S01]  /*10d0*/  CS2R R54, SRZ ;  /* 0x0000000000367805 */ /* 0x000fe2000001ff00 */
[----:B------:R-:W-:Y:S01]  /*10e0*/  IMAD.HI R6, R6, 0x2, RZ ;  /* 0x0000000206067827 */ /* 0x000fe200078e02ff */
[----:B------:R-:W-:Y:S01]  /*10f0*/  IADD3 R87, P1, P2, R13, UR8, R10 ;  /* 0x000000080d577c10 */ /* 0x000fe2000fa3e00a */
[----:B------:R-:W-:Y:S01]  /*1100*/  UIADD3 UR8, UR61, 0x38, URZ ;  /* 0x000000383d087890 */ /* 0x000fe2000fffe03f */
[----:B------:R-:W-:Y:S01]  /*1110*/  LOP3.LUT R130, R105, 0x20, RZ, 0x3c, !PT ;  /* 0x0000002069827812 */ /* 0x000fe200078e3cff */
[----:B------:R-:W-:Y:S01]  /*1120*/  IMAD R24, R7, 0x2, R22 ;  /* 0x0000000207187824 */ /* 0x000fe200078e0216 */
[----:B------:R-:W-:Y:S01]  /*1130*/  IADD3.X R29, R11, UR9, R6, P1, P2 ;  /* 0x000000090b1d7c10 */ /* 0x000fe20008fe4406 */
[----:B--2---:R-:W-:Y:S01]  /*1140*/  IMAD R8, R8, UR10, RZ ;  /* 0x0000000a08087c24 */ /* 0x004fe2000f8e02ff */
[----:B------:R-:W-:Y:S01]  /*1150*/  SHF.R.U32.HI R6, RZ, 0x5, R0 ;  /* 0x00000005ff067819 */ /* 0x000fe20000011600 */
[----:B------:R-:W-:Y:S01]  /*1160*/  IMAD R14, R14, R9, RZ ;  /* 0x000000090e0e7224 */ /* 0x000fe200078e02ff */
[C---:B------:R-:W-:Y:S01]  /*1170*/  LEA R26, R7.reuse, R24, 0x1 ;  /* 0x00000018071a7211 */ /* 0x040fe200078e08ff */
[----:B------:R-:W-:Y:S01]  /*1180*/  IMAD.SHL.U32 R10, R8, 0x2, RZ ;  /* 0x00000002080a7824 */ /* 0x000fe200078e00ff */
[----:B------:R-:W-:Y:S01]  /*1190*/  SGXT.U32 R6, R6, 0x3 ;  /* 0x000000030606781a */ /* 0x000fe20000000000 */
[----:B------:R-:W-:Y:S01]  /*11a0*/  IMAD.SHL.U32 R13, R14, 0x2, RZ ;  /* 0x000000020e0d7824 */ /* 0x000fe200078e00ff */
[----:B------:R-:W-:Y:S01]  /*11b0*/  ULDC.64 UR10, c[0x0][0x220] ;  /* 0x00008800000a7ab9 */ /* 0x000fe20000000a00 */
[----:B------:R-:W-:Y:S01]  /*11c0*/  IMAD R28, R7, 0x2, R26 ;  /* 0x00000002071c7824 */ /* 0x000fe200078e021a */
[----:B------:R-:W-:Y:S01]  /*11d0*/  LEA R12, P3, R16, R87, 0x1 ;  /* 0x00000057100c7211 */ /* 0x000fe200078608ff */
[----:B0-----:R-:W-:Y:S01]  /*11e0*/  IMAD R27, R6, R35, RZ ;  /* 0x00000023061b7224 */ /* 0x001fe200078e02ff */
[----:B------:R-:W-:Y:S01]  /*11f0*/  IADD3 R123, P1, P2, R13, UR10, R10 ;  /* 0x0000000a0d7b7c10 */ /* 0x000fe2000fa3e00a */
[C---:B------:R-:W-:Y:S01]  /*1200*/  IMAD R6, R7.reuse, 0x2, R28 ;  /* 0x0000000207067824 */ /* 0x040fe200078e021c */
[----:B------:R-:W-:Y:S01]  /*1210*/  LEA R10, P4, R18, R87, 0x1 ;  /* 0x00000057120a7211 */ /* 0x000fe200078808ff */
[----:B------:R-:W-:Y:S01]  /*1220*/  IMAD.HI R25, R8, 0x2, RZ ;  /* 0x0000000208197827 */ /* 0x000fe200078e02ff */
[-C--:B------:R-:W-:Y:S01]  /*1230*/  LEA.HI.X.SX32 R13, R16, R29.reuse, 0x1, P3 ;  /* 0x0000001d100d7211 */ /* 0x080fe200018f0eff */
[----:B------:R-:W-:Y:S01]  /*1240*/  UIADD3 UR9, UR61, 0x58, URZ ;  /* 0x000000583d097890 */ /* 0x000fe2000fffe03f */
[----:B------:R-:W-:Y:S01]  /*1250*/  LEA.HI.X.SX32 R11, R18, R29, 0x1, P4 ;  /* 0x0000001d120b7211 */ /* 0x000fe200020f0eff */
[C---:B------:R-:W-:Y:S01]  /*1260*/  IMAD R8, R7.reuse, 0x2, R6 ;  /* 0x0000000207087824 */ /* 0x040fe200078e0206 */
[-C--:B------:R-:W-:Y:S01]  /*1270*/  LEA R16, P4, R24, R87.reuse, 0x1 ;  /* 0x0000005718107211 */ /* 0x080fe200078808ff */
[----:B------:R-:W-:Y:S01]  /*1280*/  IMAD.HI R34, R14, 0x2, RZ ;  /* 0x000000020e227827 */ /* 0x000fe200078e02ff */
[-C--:B------:R-:W-:Y:S01]  /*1290*/  LEA R14, P5, R20, R87.reuse, 0x1 ;  /* 0x00000057140e7211 */ /* 0x080fe200078a08ff */
[----:B------:R-:W-:Y:S01]  /*12a0*/  UIADD3 UR10, UR61, 0x78, URZ ;  /* 0x000000783d0a7890 */ /* 0x000fe2000fffe03f */
[----:B------:R-:W-:Y:S01]  /*12b0*/  LEA R18, P3, R22, R87, 0x1 ;  /* 0x0000005716127211 */ /* 0x000fe200078608ff */
[C---:B------:R-:W-:Y:S01]  /*12c0*/  IMAD R30, R7.reuse, 0x2, R8 ;  /* 0x00000002071e7824 */ /* 0x040fe200078e0208 */
[----:B------:R-:W-:Y:S01]  /*12d0*/  LEA.HI.X.SX32 R15, R20, R29, 0x1, P5 ;  /* 0x0000001d140f7211 */ /* 0x000fe200028f0eff */
[----:B------:R-:W-:Y:S01]  /*12e0*/  IMAD.MOV.U32 R131, RZ, RZ, RZ ;  /* 0x000000ffff837224 */ /* 0x000fe200078e00ff */
[----:B------:R-:W-:Y:S01]  /*12f0*/  LEA R20, P5, R26, R87, 0x1 ;  /* 0x000000571a147211 */ /* 0x000fe200078a08ff */
[----:B------:R-:W-:Y:S01]  /*1300*/  IMAD R32, R7, 0x2, R30 ;  /* 0x0000000207207824 */ /* 0x000fe200078e021e */
[-C--:B------:R-:W-:Y:S01]  /*1310*/  LEA.HI.X.SX32 R17, R24, R29.reuse, 0x1, P4 ;  /* 0x0000001d18117211 */ /* 0x080fe200020f0eff */
[----:B------:R-:W-:Y:S01]  /*1320*/  IMAD R31, R35, UR10, RZ ;  /* 0x0000000a231f7c24 */ /* 0x000fe2000f8e02ff */
[-C--:B------:R-:W-:Y:S01]  /*1330*/  LEA.HI.X.SX32 R19, R22, R29.reuse, 0x1, P3 ;  /* 0x0000001d16137211 */ /* 0x080fe200018f0eff */
[C---:B------:R-:W-:Y:S01]  /*1340*/  IMAD R24, R7.reuse, 0x2, R32 ;  /* 0x0000000207187824 */ /* 0x040fe200078e0220 */
[----:B------:R-:W-:Y:S01]  /*1350*/  LEA.HI.X.SX32 R21, R26, R29, 0x1, P5 ;  /* 0x0000001d1a157211 */ /* 0x000fe200028f0eff */
[----:B------:R-:W-:Y:S01]  /*1360*/  UIADD3 UR10, UP0, UR36, 0x80, URZ ;  /* 0x00000080240a7890 */ /* 0x000fe2000ff1e03f */
[-C--:B------:R-:W-:Y:S01]  /*1370*/  LEA R22, P4, R6, R87.reuse, 0x1 ;  /* 0x0000005706167211 */ /* 0x080fe200078808ff */
[C---:B------:R-:W-:Y:S01]  /*1380*/  IMAD R26, R7.reuse, 0x2, R24 ;  /* 0x00000002071a7824 */ /* 0x040fe200078e0218 */
[----:B------:R-:W-:Y:S01]  /*1390*/  LEA R74, P5, R8, R87, 0x1 ;  /* 0x00000057084a7211 */ /* 0x000fe200078a08ff */
[----:B------:R-:W-:Y:S01]  /*13a0*/  IMAD.MOV.U32 R127, RZ, RZ, RZ ;  /* 0x000000ffff7f7224 */ /* 0x000fe200078e00ff */
[----:B------:R-:W-:Y:S01]  /*13b0*/  LEA.HI.X.SX32 R23, R6, R29, 0x1, P4 ;  /* 0x0000001d06177211 */ /* 0x000fe200020f0eff */
[----:B------:R-:W-:Y:S01]  /*13c0*/  IMAD R6, R7, 0x2, R26 ;  /* 0x0000000207067824 */ /* 0x000fe200078e021a */
[----:B------:R-:W-:Y:S01]  /*13d0*/  LEA R76, P4, R32, R87, 0x1 ;  /* 0x00000057204c7211 */ /* 0x000fe200078808ff */
[----:B------:R-:W-:Y:S01]  /*13e0*/  UMOV UR60, URZ ;  /* 0x0000003f003c7c82 */ /* 0x000fe20008000000 */
[----:B------:R-:W-:Y:S01]  /*13f0*/  LEA.HI.X.SX32 R75, R8, R29, 0x1, P5 ;  /* 0x0000001d084b7211 */ /* 0x000fe200028f0eff */
[----:B------:R-:W-:Y:S01]  /*1400*/  UMOV UR37, 0x40000040 ;  /* 0x4000004000257882 */ /* 0x000fe20000000000 */
[----:B------:R-:W-:-:S02]  /*1410*/  LEA R80, P5, R24, R87, 0x1 ;  /* 0x0000005718507211 */ /* 0x000fc400078a08ff */
[----:B------:R-:W-:Y:S02]  /*1420*/  LEA.HI.X.SX32 R77, R32, R29, 0x1, P4 ;  /* 0x0000001d204d7211 */ /* 0x000fe400020f0eff */
[C---:B------:R-:W-:Y:S02]  /*1430*/  LEA R8, R7.reuse, R6, 0x1 ;  /* 0x0000000607087211 */ /* 0x040fe400078e08ff */
[-C--:B------:R-:W-:Y:S02]  /*1440*/  LEA R82, P4, R6, R87.reuse, 0x1 ;  /* 0x0000005706527211 */ /* 0x080fe400078808ff */
[----:B------:R-:W-:Y:S02]  /*1450*/  LEA R72, P3, R28, R87, 0x1 ;  /* 0x000000571c487211 */ /* 0x000fe400078608ff */
[----:B------:R-:W-:Y:S01]  /*1460*/  LEA.HI.X.SX32 R81, R24, R29, 0x1, P5 ;  /* 0x0000001d18517211 */ /* 0x000fe200028f0eff */
[----:B------:R-:W-:Y:S01]  /*1470*/  IMAD R24, R7, 0x2, R8 ;  /* 0x0000000207187824 */ /* 0x000fe200078e0208 */
[----:B------:R-:W-:-:S02]  /*1480*/  LEA R88, P5, R8, R87, 0x1 ;  /* 0x0000005708587211 */ /* 0x000fc400078a08ff */
[-C--:B------:R-:W-:Y:S01]  /*1490*/  LEA.HI.X.SX32 R83, R6, R29.reuse, 0x1, P4 ;  /* 0x0000001d06537211 */ /* 0x080fe200020f0eff */
[C---:B------:R-:W-:Y:S01]  /*14a0*/  IMAD R6, R35.reuse, 0x8, R27 ;  /* 0x0000000823067824 */ /* 0x040fe200078e021b */
[----:B------:R-:W-:Y:S02]  /*14b0*/  LEA.HI.X.SX32 R73, R28, R29, 0x1, P3 ;  /* 0x0000001d1c497211 */ /* 0x000fe400018f0eff */
[----:B------:R-:W-:Y:S02]  /*14c0*/  LEA R78, P3, R30, R87, 0x1 ;  /* 0x000000571e4e7211 */ /* 0x000fe400078608ff */
[-C--:B------:R-:W-:Y:S01]  /*14d0*/  LEA.HI.X.SX32 R89, R8, R29.reuse, 0x1, P5 ;  /* 0x0000001d08597211 */ /* 0x080fe200028f0eff */
[C---:B------:R-:W-:Y:S01]  /*14e0*/  IMAD R8, R35.reuse, 0x8, R6 ;  /* 0x0000000823087824 */ /* 0x040fe200078e0206 */
[----:B------:R-:W-:Y:S01]  /*14f0*/  LEA.HI.X.SX32 R79, R30, R29, 0x1, P3 ;  /* 0x0000001d1e4f7211 */ /* 0x000fe200018f0eff */
[C---:B------:R-:W-:Y:S01]  /*1500*/  IMAD R30, R35.reuse, UR9, RZ ;  /* 0x00000009231e7c24 */ /* 0x040fe2000f8e02ff */
[-C--:B------:R-:W-:Y:S01]  /*1510*/  LEA R84, P3, R26, R87.reuse, 0x1 ;  /* 0x000000571a547211 */ /* 0x080fe200078608ff */
[----:B------:R-:W-:Y:S01]  /*1520*/  USHF.R.U32.HI UR9, URZ, 0x4, UR12 ;  /* 0x000000043f097899 */ /* 0x000fe2000801160c */
[----:B------:R-:W-:Y:S01]  /*1530*/  IADD3.X R33, R34, UR11, R25, P1, P2 ;  /* 0x0000000b22217c10 */ /* 0x000fe20008fe4419 */
[C---:B------:R-:W-:Y:S01]  /*1540*/  IMAD R25, R35.reuse, 0x10, R8 ;  /* 0x0000001023197824 */ /* 0x040fe200078e0208 */
[----:B------:R-:W-:Y:S01]  /*1550*/  LEA R86, P6, R24, R87, 0x1 ;  /* 0x0000005718567211 */ /* 0x000fe200078c08ff */
[----:B------:R-:W-:Y:S01]  /*1560*/  USGXT.U32 UR11, UR9, 0xe ;  /* 0x0000000e090b789a */ /* 0x000fe20008000000 */
[-C--:B------:R-:W-:Y:S01]  /*1570*/  LEA.HI.X.SX32 R85, R26, R29.reuse, 0x1, P3 ;  /* 0x0000001d1a557211 */ /* 0x080fe200018f0eff */
[C---:B------:R-:W-:Y:S01]  /*1580*/  IMAD R26, R35.reuse, 0x8, R25 ;  /* 0x00000008231a7824 */ /* 0x040fe200078e0219 */
[----:B------:R-:W-:Y:S01]  /*1590*/  LEA.HI.X.SX32 R87, R24, R29, 0x1, P6 ;  /* 0x0000001d18577211 */ /* 0x000fe200030f0eff */
[C---:B------:R-:W-:Y:S01]  /*15a0*/  IMAD R24, R35.reuse, UR5, RZ ;  /* 0x0000000523187c24 */ /* 0x040fe2000f8e02ff */
[-C--:B------:R-:W-:Y:S01]  /*15b0*/  LEA R98, P2, R6, R123.reuse, 0x1 ;  /* 0x0000007b06627211 */ /* 0x080fe200078408ff */
[----:B------:R-:W-:Y:S01]  /*15c0*/  IMAD R28, R35, 0x8, R26 ;  /* 0x00000008231c7824 */ /* 0x000fe200078e021a */
[-C--:B------:R-:W-:Y:S01]  /*15d0*/  LEA R100, P1, R27, R123.reuse, 0x1 ;  /* 0x0000007b1b647211 */ /* 0x080fe200078208ff */
[----:B------:R-:W-:Y:S01]  /*15e0*/  UMOV UR5, URZ ;  /* 0x0000003f00057c82 */ /* 0x000fe20008000000 */
[----:B------:R-:W-:Y:S01]  /*15f0*/  LEA R96, P3, R24, R123, 0x1 ;  /* 0x0000007b18607211 */ /* 0x000fe200078608ff */
[----:B------:R-:W-:Y:S01]  /*1600*/  UIADD3.X UR9, UR5, 0x40000040, URZ, UP0, !UPT ;  /* 0x4000004005097890 */ /* 0x000fe200087fe43f */
[-C--:B------:R-:W-:Y:S01]  /*1610*/  LEA.HI.X.SX32 R99, R6, R33.reuse, 0x1, P2 ;  /* 0x0000002106637211 */ /* 0x080fe200010f0eff */
[----:B------:R-:W-:Y:S01]  /*1620*/  IMAD R6, R35, 0x10, R28 ;  /* 0x0000001023067824 */ /* 0x000fe200078e021c */
[-C--:B------:R-:W-:Y:S01]  /*1630*/  LEA.HI.X.SX32 R97, R24, R33.reuse, 0x1, P3 ;  /* 0x0000002118617211 */ /* 0x080fe200018f0eff */
[----:B------:R-:W-:Y:S01]  /*1640*/  UIADD3 UR5, UP0, UR11, 0x2, URZ ;  /* 0x000000020b057890 */ /* 0x000fe2000ff1e03f */
[----:B------:R-:W-:Y:S01]  /*1650*/  LEA.HI.X.SX32 R101, R27, R33, 0x1, P1 ;  /* 0x000000211b657211 */ /* 0x000fe200008f0eff */
[C---:B------:R-:W-:Y:S01]  /*1660*/  IMAD R24, R35.reuse, 0x8, R6 ;  /* 0x0000000823187824 */ /* 0x040fe200078e0206 */
[CC--:B------:R-:W-:Y:S01]  /*1670*/  LEA R108, P1, R8.reuse, R123.reuse, 0x1 ;  /* 0x0000007b086c7211 */ /* 0x0c0fe200078208ff */
[----:B------:R-:W-:Y:S01]  /*1680*/  IMAD R29, R35, UR8, RZ ;  /* 0x00000008231d7c24 */ /* 0x000fe2000f8e02ff */
[----:B------:R-:W-:Y:S01]  /*1690*/  LEA R106, P2, R25, R123, 0x1 ;  /* 0x0000007b196a7211 */ /* 0x000fe200078408ff */
[----:B------:R-:W-:Y:S01]  /*16a0*/  UMOV UR8, URZ ;  /* 0x0000003f00087c82 */ /* 0x000fe20008000000 */
[----:B------:R-:W-:Y:S01]  /*16b0*/  LEA R27, R35, R24, 0x3 ;  /* 0x00000018231b7211 */ /* 0x000fe200078e18ff */
[----:B------:R-:W-:Y:S01]  /*16c0*/  IMAD.U32 R166, RZ, RZ, UR11 ;  /* 0x0000000bffa67e24 */ /* 0x000fe2000f8e00ff */
[-C--:B------:R-:W-:Y:S01]  /*16d0*/  LEA.HI.X.SX32 R109, R8, R33.reuse, 0x1, P1 ;  /* 0x00000021086d7211 */ /* 0x080fe200008f0eff */
[----:B------:R-:W-:Y:S01]  /*16e0*/  UIADD3.X UR11, UR8, 0x40000040, URZ, UP0, !UPT ;  /* 0x40000040080b7890 */ /* 0x000fe200087fe43f */
[----:B------:R-:W-:Y:S01]  /*16f0*/  LEA.HI.X.SX32 R107, R25, R33, 0x1, P2 ;  /* 0x00000021196b7211 */ /* 0x000fe200010f0eff */
[C---:B------:R-:W-:Y:S01]  /*1700*/  IMAD R8, R35.reuse, 0x10, R27 ;  /* 0x0000001023087824 */ /* 0x040fe200078e021b */
[----:B------:R-:W-:Y:S01]  /*1710*/  UMOV UR8, UR10 ;  /* 0x0000000a00087c82 */ /* 0x000fe20008000000 */
[----:B------:R-:W-:Y:S01]  /*1720*/  UMOV UR10, UR5 ;  /* 0x00000005000a7c82 */ /* 0x000fe20008000000 */
[-C--:B------:R-:W-:Y:S01]  /*1730*/  LEA R110, P3, R26, R123.reuse, 0x1 ;  /* 0x0000007b1a6e7211 */ /* 0x080fe200078608ff */
[C---:B------:R-:W-:Y:S01]  /*1740*/  IMAD R25, R35.reuse, 0x8, R8 ;  /* 0x0000000823197824 */ /* 0x040fe200078e0208 */
[----:B------:R-:W-:Y:S01]  /*1750*/  LEA R112, P2, R6, R123, 0x1 ;  /* 0x0000007b06707211 */ /* 0x000fe200078408ff */
[----:B------:R-:W-:Y:S01]  /*1760*/  UIADD3.64 UR38, UR10, 0x7e, URZ ;  /* 0x0000007e0a267897 */ /* 0x000fe2000fffe03f */
[-C--:B------:R-:W-:Y:S01]  /*1770*/  LEA.HI.X.SX32 R111, R26, R33.reuse, 0x1, P3 ;  /* 0x000000211a6f7211 */ /* 0x080fe200018f0eff */
[----:B------:R-:W-:Y:S01]  /*1780*/  UIADD3.64 UR40, UR10, 0x80, URZ ;  /* 0x000000800a287897 */ /* 0x000fe2000fffe03f */
[----:B------:R-:W-:Y:S01]  /*1790*/  LEA.HI.X.SX32 R113, R6, R33, 0x1, P2 ;  /* 0x0000002106717211 */ /* 0x000fe200010f0eff */
[----:B------:R-:W-:Y:S01]  /*17a0*/  IMAD R6, R35, 0x8, R25 ;  /* 0x0000000823067824 */ /* 0x000fe200078e0219 */
[CC--:B------:R-:W-:Y:S01]  /*17b0*/  LEA R94, P4, R29.reuse, R123.reuse, 0x1 ;  /* 0x0000007b1d5e7211 */ /* 0x0c0fe200078808ff */
[----:B------:R-:W-:Y:S01]  /*17c0*/  IMAD.U32 R48, RZ, RZ, UR38 ;  /* 0x00000026ff307e24 */ /* 0x000fe2000f8e00ff */
[-C--:B------:R-:W-:Y:S01]  /*17d0*/  LEA R114, P1, R28, R123.reuse, 0x1 ;  /* 0x0000007b1c727211 */ /* 0x080fe200078208ff */
[----:B------:R-:W-:Y:S01]  /*17e0*/  IMAD.U32 R49, RZ, RZ, UR39 ;  /* 0x00000027ff317e24 */ /* 0x000fe2000f8e00ff */
[----:B------:R-:W-:Y:S01]  /*17f0*/  LEA R116, P3, R24, R123, 0x1 ;  /* 0x0000007b18747211 */ /* 0x000fe200078608ff */
[----:B------:R-:W-:Y:S01]  /*1800*/  UIADD3.64 UR38, UR10, 0x82, URZ ;  /* 0x000000820a267897 */ /* 0x000fe2000fffe03f */
[-C--:B------:R-:W-:Y:S01]  /*1810*/  LEA.HI.X.SX32 R95, R29, R33.reuse, 0x1, P4 ;  /* 0x000000211d5f7211 */ /* 0x080fe200020f0eff */
[----:B------:R-:W-:Y:S01]  /*1820*/  IMAD.U32 R50, RZ, RZ, UR40 ;  /* 0x00000028ff327e24 */ /* 0x000fe2000f8e00ff */
[-C--:B------:R-:W-:Y:S01]  /*1830*/  LEA.HI.X.SX32 R115, R28, R33.reuse, 0x1, P1 ;  /* 0x000000211c737211 */ /* 0x080fe200008f0eff */
[----:B------:R-:W-:Y:S01]  /*1840*/  IMAD.U32 R51, RZ, RZ, UR41 ;  /* 0x00000029ff337e24 */ /* 0x000fe2000f8e00ff */
[----:B------:R-:W-:Y:S01]  /*1850*/  LEA.HI.X.SX32 R117, R24, R33, 0x1, P3 ;  /* 0x0000002118757211 */ /* 0x000fe200018f0eff */
[----:B------:R-:W-:Y:S01]  /*1860*/  IMAD.U32 R50, RZ, RZ, UR38 ;  /* 0x00000026ff327e24 */ /* 0x000fe2000f8e00ff */
[-C--:B------:R-:W-:Y:S01]  /*1870*/  LEA R118, P2, R8, R123.reuse, 0x1 ;  /* 0x0000007b08767211 */ /* 0x080fe200078408ff */
[----:B------:R-:W-:Y:S01]  /*1880*/  IMAD.U32 R51, RZ, RZ, UR39 ;  /* 0x00000027ff337e24 */ /* 0x000fe2000f8e00ff */
[----:B------:R-:W-:-:S02]  /*1890*/  LEA R92, P5, R30, R123, 0x1 ;  /* 0x0000007b1e5c7211 */ /* 0x000fc400078a08ff */
[----:B------:R-:W-:Y:S02]  /*18a0*/  CS2R R28, SRZ ;  /* 0x00000000001c7805 */ /* 0x000fe4000001ff00 */
[-C--:B------:R-:W-:Y:S02]  /*18b0*/  LEA R90, P6, R31, R123.reuse, 0x1 ;  /* 0x0000007b1f5a7211 */ /* 0x080fe400078c08ff */
[----:B------:R-:W-:Y:S02]  /*18c0*/  CS2R R34, SRZ ;  /* 0x0000000000227805 */ /* 0x000fe4000001ff00 */
[-C--:B------:R-:W-:Y:S02]  /*18d0*/  LEA R120, P1, R27, R123.reuse, 0x1 ;  /* 0x0000007b1b787211 */ /* 0x080fe400078208ff */
[----:B------:R-:W-:Y:S02]  /*18e0*/  CS2R R48, SRZ ;  /* 0x0000000000307805 */ /* 0x000fe4000001ff00 */
[----:B------:R-:W-:-:S02]  /*18f0*/  LEA R124, P3, R25, R123, 0x1 ;  /* 0x0000007b197c7211 */ /* 0x000fc400078608ff */
[----:B------:R-:W-:Y:S02]  /*1900*/  CS2R R50, SRZ ;  /* 0x0000000000327805 */ /* 0x000fe4000001ff00 */
[----:B------:R-:W-:Y:S01]  /*1910*/  LEA R122, P4, R6, R123, 0x1 ;  /* 0x0000007b067a7211 */ /* 0x000fe200078808ff */
[----:B------:R-:W-:Y:S01]  /*1920*/  UIADD3.64 UR16, UR8, 0x100, URZ ;  /* 0x0000010008107897 */ /* 0x000fe2000fffe03f */
[-C--:B------:R-:W-:Y:S01]  /*1930*/  LEA.HI.X.SX32 R119, R8, R33.reuse, 0x1, P2 ;  /* 0x0000002108777211 */ /* 0x080fe200010f0eff */
[----:B------:R-:W-:Y:S01]  /*1940*/  IMAD.U32 R8, RZ, RZ, UR12 ;  /* 0x0000000cff087e24 */ /* 0x000fe2000f8e00ff */
[-C--:B------:R-:W-:Y:S01]  /*1950*/  LEA.HI.X.SX32 R93, R30, R33.reuse, 0x1, P5 ;  /* 0x000000211e5d7211 */ /* 0x080fe200028f0eff */
[----:B------:R-:W-:Y:S01]  /*1960*/  IMAD.MOV.U32 R8, RZ, RZ, 0x3f800000 ;  /* 0x3f800000ff087424 */ /* 0x000fe200078e00ff */
[----:B------:R-:W-:Y:S02]  /*1970*/  LEA.HI.X.SX32 R91, R31, R33, 0x1, P6 ;  /* 0x000000211f5b7211 */ /* 0x000fe400030f0eff */
[----:B------:R-:W-:-:S02]  /*1980*/  CS2R R30, SRZ ;  /* 0x00000000001e7805 */ /* 0x000fc4000001ff00 */
[-C--:B------:R-:W-:Y:S02]  /*1990*/  LEA.HI.X.SX32 R121, R27, R33.reuse, 0x1, P1 ;  /* 0x000000211b797211 */ /* 0x080fe400008f0eff */
[----:B------:R-:W-:Y:S02]  /*19a0*/  CS2R R26, SRZ ;  /* 0x00000000001a7805 */ /* 0x000fe4000001ff00 */
[-C--:B------:R-:W-:Y:S02]  /*19b0*/  LEA.HI.X.SX32 R125, R25, R33.reuse, 0x1, P3 ;  /* 0x00000021197d7211 */ /* 0x080fe400018f0eff */
[----:B------:R-:W-:Y:S02]  /*19c0*/  CS2R R24, SRZ ;  /* 0x0000000000187805 */ /* 0x000fe4000001ff00 */
[----:B------:R-:W-:Y:S01]  /*19d0*/  LEA.HI.X.SX32 R123, R6, R33, 0x1, P4 ;  /* 0x00000021067b7211 */ /* 0x000fe200020f0eff */
[----:B------:R-:W-:Y:S01]  /*19e0*/  IMAD.MOV.U32 R6, RZ, RZ, 0x3f800000 ;  /* 0x3f800000ff067424 */ /* 0x000fe200078e00ff */
[----:B------:R-:W-:-:S02]  /*19f0*/  CS2R R32, SRZ ;  /* 0x0000000000207805 */ /* 0x000fc4000001ff00 */
[C---:B------:R-:W-:Y:S01]  /*1a00*/  LOP3.LUT R129, R105.reuse, 0x40, RZ, 0x3c, !PT ;  /* 0x0000004069817812 */ /* 0x040fe200078e3cff */
[----:B------:R-:W-:Y:S01]  /*1a10*/  UIADD3.64 UR12, UR8, 0x80, URZ ;  /* 0x00000080080c7897 */ /* 0x000fe2000fffe03f */
[----:B------:R-:W-:Y:S01]  /*1a20*/  LOP3.LUT R128, R105, 0x60, RZ, 0x3c, !PT ;  /* 0x0000006069807812 */ /* 0x000fe200078e3cff */
[----:B------:R-:W-:Y:S02]  /*1a30*/  UIADD3.64 UR20, UR8, 0x180, URZ ;  /* 0x0000018008147897 */ /* 0x000fe4000fffe03f */
[----:B------:R-:W-:Y:S02]  /*1a40*/  UIADD3.64 UR24, UR8, 0x200, URZ ;  /* 0x0000020008187897 */ /* 0x000fe4000fffe03f */
[----:B------:R-:W-:Y:S02]  /*1a50*/  UIADD3.64 UR28, UR8, 0x280, URZ ;  /* 0x00000280081c7897 */ /* 0x000fe4000fffe03f */
[----:B------:R-:W-:Y:S02]  /*1a60*/  UIADD3.64 UR32, UR8, 0x300, URZ ;  /* 0x0000030008207897 */ /* 0x000fe4000fffe03f */
[----:B------:R-:W-:-:S02]  /*1a70*/  UIADD3.64 UR14, UR10, 0x2, URZ ;  /* 0x000000020a0e7897 */ /* 0x000fc4000fffe03f */
[----:B------:R-:W-:Y:S02]  /*1a80*/  UIADD3.64 UR18, UR10, 0x4, URZ ;  /* 0x000000040a127897 */ /* 0x000fe4000fffe03f */
        /* <DEDUP_REMOVED lines=8> */
[----:B------:R-:W-:Y:S01]  /*1b10*/  UIADD3.64 UR58, UR10, 0x184, URZ ;  /* 0x000001840a3a7897 */ /* 0x000fe2000fffe03f */
[----:B------:R-:W-:-:S11]  /*1b20*/  ULDC UR5, c[0x0][0x238] ;  /* 0x00008e0000057ab9 */ /* 0x000fd60000000800 */
.L_x_1:
[C---:B------:R-:W-:Y:S01]  /*1b30*/  IMAD.WIDE R62, R131.reuse, 0x2, R16 ;  /* 0x00000002833e7825 */ /* 0x040fe200078e0210 */
[----:B------:R-:W-:Y:S02]  /*1b40*/  R2UR UR38, R166 ;  /* 0x00000000a62672ca */ /* 0x000fe400000e0000 */
[----:B------:R-:W-:Y:S01]  /*1b50*/  MOV R147, UR51 ;  /* 0x0000003300937c02 */ /* 0x000fe20008000f00 */
[C---:B------:R-:W-:Y:S01]  /*1b60*/  IMAD.WIDE R56, R131.reuse, 0x2, R12 ;  /* 0x0000000283387825 */ /* 0x040fe200078e020c */
[----:B------:R0:W2:Y:S01]  /*1b70*/  LDG.E.U16 R144, desc[UR6][R62.64] ;  /* 0x000000063e907981 */ /* 0x0000a2000c1e1500 */
[----:B------:R-:W-:Y:S02]  /*1b80*/  MOV R149, UR50 ;  /* 0x0000003200957c02 */ /* 0x000fe40008000f00 */
[----:B------:R-:W-:Y:S01]  /*1b90*/  IMAD.WIDE R58, R131, 0x2, R10 ;  /* 0x00000002833a7825 */ /* 0x000fe200078e020a */
[----:B------:R1:W3:Y:S01]  /*1ba0*/  LDG.E.U16 R140, desc[UR6][R56.64] ;  /* 0x00000006388c7981 */ /* 0x0002e2000c1e1500 */
[----:B------:R-:W-:-:S02]  /*1bb0*/  MOV R150, UR55 ;  /* 0x0000003700967c02 */ /* 0x000fc40008000f00 */
[C---:B------:R-:W-:Y:S01]  /*1bc0*/  IMAD.WIDE R60, R131.reuse, 0x2, R14 ;  /* 0x00000002833c7825 */ /* 0x040fe200078e020e */
[----:B------:R4:W5:Y:S01]  /*1bd0*/  LDG.E.U16 R133, desc[UR6][R58.64] ;  /* 0x000000063a857981 */ /* 0x000962000c1e1500 */
[----:B------:R-:W-:Y:S02]  /*1be0*/  MOV R151, UR54 ;  /* 0x0000003600977c02 */ /* 0x000fe40008000f00 */
[C---:B------:R-:W-:Y:S01]  /*1bf0*/  IMAD.WIDE R64, R131.reuse, 0x2, R20 ;  /* 0x0000000283407825 */ /* 0x040fe200078e0214 */
[----:B------:R4:W5:Y:S01]  /*1c00*/  LDG.E.U16 R142, desc[UR6][R60.64] ;  /* 0x000000063c8e7981 */ /* 0x000962000c1e1500 */
[----:B------:R-:W-:Y:S02]  /*1c10*/  MOV R152, UR59 ;  /* 0x0000003b00987c02 */ /* 0x000fe40008000f00 */
[----:B------:R-:W-:Y:S01]  /*1c20*/  IMAD.WIDE R68, R131, 0x2, R74 ;  /* 0x0000000283447825 */ /* 0x000fe200078e024a */
[----:B------:R4:W5:Y:S01]  /*1c30*/  LDG.E.U16 R143, desc[UR6][R64.64] ;  /* 0x00000006408f7981 */ /* 0x000962000c1e1500 */
[----:B------:R-:W-:-:S02]  /*1c40*/  MOV R153, UR58 ;  /* 0x0000003a00997c02 */ /* 0x000fc40008000f00 */
[C---:B------:R-:W-:Y:S02]  /*1c50*/  IMAD.WIDE R136, R131.reuse, 0x2, R84 ;  /* 0x0000000283887825 */ /* 0x040fe400078e0254 */
[----:B------:R-:W5:Y:S02]  /*1c60*/  LDG.E.U16 R68, desc[UR6][R68.64] ;  /* 0x0000000644447981 */ /* 0x000f64000c1e1500 */
[C---:B------:R-:W-:Y:S02]  /*1c70*/  IMAD.WIDE R70, R131.reuse, 0x2, R78 ;  /* 0x0000000283467825 */ /* 0x040fe400078e024e */
[----:B------:R-:W5:Y:S02]  /*1c80*/  LDG.E.U16 R136, desc[UR6][R136.64] ;  /* 0x0000000688887981 */ /* 0x000f64000c1e1500 */
[C---:B------:R-:W-:Y:S02]  /*1c90*/  IMAD.WIDE R138, R131.reuse, 0x2, R82 ;  /* 0x00000002838a7825 */ /* 0x040fe400078e0252 */
[----:B------:R-:W5:Y:S02]  /*1ca0*/  LDG.E.U16 R71, desc[UR6][R70.64] ;  /* 0x0000000646477981 */ /* 0x000f64000c1e1500 */
[----:B------:R-:W-:-:S02]  /*1cb0*/  IMAD.WIDE R134, R131, 0x2, R76 ;  /* 0x0000000283867825 */ /* 0x000fc400078e024c */
[----:B------:R-:W5:Y:S02]  /*1cc0*/  LDG.E.U16 R139, desc[UR6][R138.64] ;  /* 0x000000068a8b7981 */ /* 0x000f64000c1e1500 */
[C---:B------:R-:W-:Y:S02]  /*1cd0*/  IMAD.WIDE R66, R131.reuse, 0x2, R72 ;  /* 0x0000000283427825 */ /* 0x040fe400078e0248 */
[----:B------:R-:W5:Y:S02]  /*1ce0*/  LDG.E.U16 R134, desc[UR6][R134.64] ;  /* 0x0000000686867981 */ /* 0x000f64000c1e1500 */
[C---:B0-----:R-:W-:Y:S02]  /*1cf0*/  IMAD.WIDE R62, R131.reuse, 0x2, R88 ;  /* 0x00000002833e7825 */ /* 0x041fe400078e0258 */
[----:B------:R-:W5:Y:S02]  /*1d00*/  LDG.E.U16 R146, desc[UR6][R66.64] ;  /* 0x0000000642927981 */ /* 0x000f64000c1e1500 */
[----:B-1----:R-:W-:-:S02]  /*1d10*/  IMAD.WIDE R56, R131, 0x2, R18 ;  /* 0x0000000283387825 */ /* 0x002fc400078e0212 */
[----:B------:R-:W5:Y:S02]  /*1d20*/  LDG.E.U16 R148, desc[UR6][R62.64] ;  /* 0x000000063e947981 */ /* 0x000f64000c1e1500 */
[C---:B----4-:R-:W-:Y:S02]  /*1d30*/  IMAD.WIDE R58, R131.reuse, 0x2, R22 ;  /* 0x00000002833a7825 */ /* 0x050fe400078e0216 */
[----:B------:R-:W4:Y:S02]  /*1d40*/  LDG.E.U16 R141, desc[UR6][R56.64] ;  /* 0x00000006388d7981 */ /* 0x000f24000c1e1500 */
[C---:B------:R-:W-:Y:S02]  /*1d50*/  IMAD.WIDE R60, R131.reuse, 0x2, R80 ;  /* 0x00000002833c7825 */ /* 0x040fe400078e0250 */
[----:B------:R-:W4:Y:S02]  /*1d60*/  LDG.E.U16 R145, desc[UR6][R58.64] ;  /* 0x000000063a917981 */ /* 0x000f24000c1e1500 */
[----:B------:R-:W-:-:S02]  /*1d70*/  IMAD.WIDE R64, R131, 0x2, R86 ;  /* 0x0000000283407825 */ /* 0x000fc400078e0256 */
[----:B------:R-:W4:Y:S04]  /*1d80*/  LDG.E.U16 R135, desc[UR6][R60.64] ;  /* 0x000000063c877981 */ /* 0x000f28000c1e1500 */
[----:B------:R-:W4:Y:S01]  /*1d90*/  LDG.E.U16 R137, desc[UR6][R64.64] ;  /* 0x0000000640897981 */ /* 0x000f22000c1e1500 */
[----:B------:R-:W-:Y:S06]  /*1da0*/  BAR.SYNC.DEFER_BLOCKING 0x0 ;  /* 0x0000000000007b1d */ /* 0x000fec0000010000 */
[----:B------:R-:W-:Y:S01]  /*1db0*/  UMOV UR39, 0x40000040 ;  /* 0x4000004000277882 */ /* 0x000fe20000000000 */
[----:B--2---:R-:W-:Y:S04]  /*1dc0*/  STS.U16 [R105+UR4+0x4400], R144 ;  /* 0x0044009069007988 */ /* 0x004fe80008000404 */
[----:B---3--:R-:W-:Y:S04]  /*1dd0*/  STS.U16 [R105+UR4+0x4000], R140 ;  /* 0x0040008c69007988 */ /* 0x008fe80008000404 */
[----:B-----5:R-:W-:Y:S04]  /*1de0*/  STS.U16 [R105+UR4+0x4800], R68 ;  /* 0x0048004469007988 */ /* 0x020fe80008000404 */
[----:B------:R-:W-:Y:S04]  /*1df0*/  STS.U16 [R105+UR4+0x4c00], R136 ;  /* 0x004c008869007988 */ /* 0x000fe80008000404 */
[----:B------:R-:W-:Y:S04]  /*1e00*/  STS.U16 [R130+UR4+0x4100], R133 ;  /* 0x0041008582007988 */ /* 0x000fe80008000404 */
[----:B------:R-:W-:Y:S04]  /*1e10*/  STS.U16 [R130+UR4+0x4500], R143 ;  /* 0x0045008f82007988 */ /* 0x000fe80008000404 */
[----:B------:R0:W-:Y:S04]  /*1e20*/  STS.U16 [R130+UR4+0x4900], R71 ;  /* 0x0049004782007988 */ /* 0x0001e80008000404 */
[----:B------:R-:W-:Y:S04]  /*1e30*/  STS.U16 [R130+UR4+0x4d00], R139 ;  /* 0x004d008b82007988 */ /* 0x000fe80008000404 */
[----:B------:R-:W-:Y:S04]  /*1e40*/  STS.U16 [R129+UR4+0x4200], R142 ;  /* 0x0042008e81007988 */ /* 0x000fe80008000404 */
[----:B------:R-:W-:Y:S04]  /*1e50*/  STS.U16 [R129+UR4+0x4600], R146 ;  /* 0x0046009281007988 */ /* 0x000fe80008000404 */
[----:B------:R-:W-:Y:S04]  /*1e60*/  STS.U16 [R129+UR4+0x4a00], R134 ;  /* 0x004a008681007988 */ /* 0x000fe80008000404 */
[----:B------:R-:W-:Y:S04]  /*1e70*/  STS.U16 [R129+UR4+0x4e00], R148 ;  /* 0x004e009481007988 */ /* 0x000fe80008000404 */
[----:B----4-:R-:W-:Y:S04]  /*1e80*/  STS.U16 [R128+UR4+0x4300], R141 ;  /* 0x0043008d80007988 */ /* 0x010fe80008000404 */
[----:B------:R-:W-:Y:S04]  /*1e90*/  STS.U16 [R128+UR4+0x4700], R145 ;  /* 0x0047009180007988 */ /* 0x000fe80008000404 */
[----:B------:R-:W-:Y:S04]  /*1ea0*/  STS.U16 [R128+UR4+0x4b00], R135 ;  /* 0x004b008780007988 */ /* 0x000fe80008000404 */
[----:B------:R1:W-:Y:S01]  /*1eb0*/  STS.U16 [R128+UR4+0x4f00], R137 ;  /* 0x004f008980007988 */ /* 0x0003e20008000404 */
[----:B------:R2:W-:Y:S06]  /*1ec0*/  MEMBAR.ALL.CTA ;  /* 0x0000000000007992 */ /* 0x0005ec0000008000 */
[----:B--2---:R-:W2:Y:S02]  /*1ed0*/  FENCE.VIEW.ASYNC.S ;  /* 0x00000000000073c6 */ /* 0x004ea40000000000 */
[----:B--2---:R-:W-:Y:S06]  /*1ee0*/  BAR.SYNC.DEFER_BLOCKING 0x0 ;  /* 0x0000000000007b1d */ /* 0x004fec0000010000 */
[----:B0-----:R-:W-:-:S06]  /*1ef0*/  WARPGROUP.ARRIVE ;  /* 0x00000000000079c5 */ /* 0x001fcc0000000000 */
[----:B------:R-:W-:Y:S04]  /*1f00*/  HGMMA.64x16x16.F32 R64, gdesc[UR36].tnspA, RZ, !UPT ;  /* 0x20200000244079f0 */ /* 0x000fe8000c7008ff */
[----:B------:R-:W-:Y:S04]  /*1f10*/  HGMMA.64x16x16.F32 R64, gdesc[UR8].tnspA, R64 ;  /* 0x20200000084079f0 */ /* 0x000fe80008700840 */
[----:B------:R-:W-:Y:S04]  /*1f20*/  HGMMA.64x16x16.F32 R64, gdesc[UR12].tnspA, R64 ;  /* 0x202000000c4079f0 */ /* 0x000fe80008700840 */
[----:B------:R-:W-:Y:S04]  /*1f30*/  HGMMA.64x16x16.F32 R64, gdesc[UR16].tnspA, R64 ;  /* 0x20200000104079f0 */ /* 0x000fe80008700840 */
[----:B------:R-:W-:Y:S04]  /*1f40*/  HGMMA.64x16x16.F32 R64, gdesc[UR20].tnspA, R64 ;  /* 0x20200000144079f0 */ /* 0x000fe80008700840 */
[----:B------:R-:W-:Y:S01]  /*1f50*/  HGMMA.64x16x16.F32 R64, gdesc[UR24].tnspA, R64 ;  /* 0x20200000184079f0 */ /* 0x000fe20008700840 */
[----:B------:R-:W-:-:S03]  /*1f60*/  UIADD3.64 UR50, UR10, 0x7e, URZ ;  /* 0x0000007e0a327897 */ /* 0x000fc6000fffe03f */
[----:B------:R-:W-:Y:S01]  /*1f70*/  HGMMA.64x16x16.F32 R64, gdesc[UR28].tnspA, R64 ;  /* 0x202000001c4079f0 */ /* 0x000fe20008700840 */
[----:B------:R-:W-:Y:S01]  /*1f80*/  UMOV UR48, UR36 ;  /* 0x0000002400307c82 */ /* 0x000fe20008000000 */
[----:B------:R-:W-:Y:S01]  /*1f90*/  UMOV UR49, UR37 ;  /* 0x0000002500317c82 */ /* 0x000fe20008000000 */
[----:B------:R-:W-:Y:S01]  /*1fa0*/  UIADD3.64 UR54, UR10, 0x80, URZ ;  /* 0x000000800a367897 */ /* 0x000fe2000fffe03f */
[----:B------:R-:W-:Y:S04]  /*1fb0*/  HGMMA.64x16x16.F32 R64, gdesc[UR32].tnspA, R64 ;  /* 0x20200000204079f0 */ /* 0x000fe80008700840 */
[----:B------:R-:W-:Y:S01]  /*1fc0*/  HGMMA.64x16x16.F32 R56, gdesc[UR48].tnspA, RZ, !UPT ;  /* 0x20200000303879f0 */ /* 0x000fe2000c7008ff */
[----:B------:R-:W-:Y:S01]  /*1fd0*/  UMOV UR52, UR8 ;  /* 0x0000000800347c82 */ /* 0x000fe20008000000 */
[----:B------:R-:W-:Y:S01]  /*1fe0*/  UMOV UR53, UR9 ;  /* 0x0000000900357c82 */ /* 0x000fe20008000000 */
[----:B------:R-:W-:Y:S01]  /*1ff0*/  UIADD3.64 UR58, UR10, 0x82, URZ ;  /* 0x000000820a3a7897 */ /* 0x000fe2000fffe03f */
[----:B------:R-:W-:Y:S01]  /*2000*/  HGMMA.64x16x16.F32 R56, gdesc[UR52].tnspA, R56 ;  /* 0x20200000343879f0 */ /* 0x000fe20008700838 */
[----:B------:R-:W-:Y:S01]  /*2010*/  UMOV UR56, UR12 ;  /* 0x0000000c00387c82 */ /* 0x000fe20008000000 */
[----:B------:R-:W-:-:S06]  /*2020*/  UMOV UR57, UR13 ;  /* 0x0000000d00397c82 */ /* 0x000fcc0008000000 */
[----:B------:R-:W-:Y:S01]  /*2030*/  HGMMA.64x16x16.F32 R56, gdesc[UR56].tnspA, R56 ;  /* 0x20200000383879f0 */ /* 0x000fe20008700838 */
[----:B------:R-:W-:Y:S01]  /*2040*/  UMOV UR40, UR16 ;  /* 0x0000001000287c82 */ /* 0x000fe20008000000 */
[----:B------:R-:W-:Y:S02]  /*2050*/  UMOV UR41, UR17 ;  /* 0x0000001100297c82 */ /* 0x000fe40008000000 */
[----:B------:R-:W-:Y:S01]  /*2060*/  HGMMA.64x16x16.F32 R56, gdesc[UR40].tnspA, R56 ;  /* 0x20200000283879f0 */ /* 0x000fe20008700838 */
[----:B------:R-:W-:Y:S01]  /*2070*/  UMOV UR44, UR20 ;  /* 0x00000014002c7c82 */ /* 0x000fe20008000000 */
[----:B------:R-:W-:Y:S01]  /*2080*/  UMOV UR45, UR21 ;  /* 0x00000015002d7c82 */ /* 0x000fe20008000000 */
[----:B------:R-:W-:Y:S01]  /*2090*/  R2UR UR51, R147 ;  /* 0x00000000933372ca */ /* 0x000fe200000e0000 */
[----:B-1----:R-:W-:Y:S01]  /*20a0*/  IMAD.WIDE R136, R127, 0x2, R100 ;  /* 0x000000027f887825 */ /* 0x002fe200078e0264 */
[----:B------:R-:W-:Y:S02]  /*20b0*/  R2UR UR50, R149 ;  /* 0x00000000953272ca */ /* 0x000fe400000e0000 */
[----:B------:R-:W-:Y:S01]  /*20c0*/  R2UR UR55, R150 ;  /* 0x00000000963772ca */ /* 0x000fe200000e0000 */
[----:B------:R-:W-:Y:S01]  /*20d0*/  IMAD.WIDE R134, R127, 0x2, R98 ;  /* 0x000000027f867825 */ /* 0x000fe200078e0262 */
[----:B------:R-:W-:Y:S01]  /*20e0*/  R2UR UR54, R151 ;  /* 0x00000000973672ca */ /* 0x000fe200000e0000 */
[----:B------:R-:W2:Y:S01]  /*20f0*/  LDG.E.U16 R136, desc[UR6][R136.64] ;  /* 0x0000000688887981 */ /* 0x000ea2000c1e1500 */
[----:B------:R-:W-:Y:S01]  /*2100*/  R2UR UR59, R152 ;  /* 0x00000000983b72ca */ /* 0x000fe200000e0000 */
[----:B------:R-:W-:Y:S01]  /*2110*/  IMAD.WIDE R138, R127, 0x2, R108 ;  /* 0x000000027f8a7825 */ /* 0x000fe200078e026c */
[----:B------:R-:W-:Y:S01]  /*2120*/  R2UR UR58, R153 ;  /* 0x00000000993a72ca */ /* 0x000fe200000e0000 */
[----:B------:R-:W3:Y:S02]  /*2130*/  LDG.E.U16 R134, desc[UR6][R134.64] ;  /* 0x0000000686867981 */ /* 0x000ee4000c1e1500 */
[----:B------:R-:W-:-:S02]  /*2140*/  IMAD.WIDE R140, R127, 0x2, R96 ;  /* 0x000000027f8c7825 */ /* 0x000fc400078e0260 */
[----:B------:R-:W4:Y:S01]  /*2150*/  LDG.E.U16 R138, desc[UR6][R138.64] ;  /* 0x000000068a8a7981 */ /* 0x000f22000c1e1500 */
[----:B------:R-:W-:Y:S01]  /*2160*/  HGMMA.64x16x16.F32 R56, gdesc[UR44].tnspA, R56 ;  /* 0x202000002c3879f0 */ /* 0x000fe20008700838 */
        /* <DEDUP_REMOVED lines=21> */
[----:B------:R0:W5:Y:S02]  /*22c0*/  LDG.E.U16 R168, desc[UR6][R152.64] ;  /* 0x0000000698a87981 */ /* 0x000164000c1e1500 */
[----:B------:R-:W-:-:S02]  /*22d0*/  IMAD.WIDE R156, R127, 0x2, R92 ;  /* 0x000000027f9c7825 */ /* 0x000fc400078e025c */
[----:B------:R1:W5:Y:S04]  /*22e0*/  LDG.E.U16 R170, desc[UR6][R154.64] ;  /* 0x000000069aaa7981 */ /* 0x000368000c1e1500 */
[----:B------:R-:W5:Y:S01]  /*22f0*/  LDG.E.U16 R172, desc[UR6][R156.64] ;  /* 0x000000069cac7981 */ /* 0x000f62000c1e1500 */
[----:B------:R-:W-:Y:S01]  /*2300*/  UMOV UR48, UR24 ;  /* 0x0000001800307c82 */ /* 0x000fe20008000000 */
[----:B------:R-:W-:Y:S02]  /*2310*/  UMOV UR49, UR25 ;  /* 0x0000001900317c82 */ /* 0x000fe40008000000 */
[----:B------:R-:W-:Y:S01]  /*2320*/  HGMMA.64x16x16.F32 R56, gdesc[UR48].tnspA, R56 ;  /* 0x20200000303879f0 */ /* 0x000fe20008700838 */
[----:B------:R-:W-:Y:S01]  /*2330*/  UMOV UR52, UR28 ;  /* 0x0000001c00347c82 */ /* 0x000fe20008000000 */
[----:B------:R-:W-:-:S02]  /*2340*/  UMOV UR53, UR29 ;  /* 0x0000001d00357c82 */ /* 0x000fc40008000000 */
[----:B------:R-:W-:Y:S01]  /*2350*/  HGMMA.64x16x16.F32 R56, gdesc[UR52].tnspA, R56 ;  /* 0x20200000343879f0 */ /* 0x000fe20008700838 */
[----:B------:R-:W-:Y:S01]  /*2360*/  UMOV UR56, UR32 ;  /* 0x0000002000387c82 */ /* 0x000fe20008000000 */
[----:B------:R-:W-:Y:S02]  /*2370*/  UMOV UR57, UR33 ;  /* 0x0000002100397c82 */ /* 0x000fe40008000000 */
[----:B------:R-:W-:Y:S03]  /*2380*/  HGMMA.64x16x16.F32 R56, gdesc[UR56].tnspA, R56, gsb0 ;  /* 0x20200000383879f0 */ /* 0x000fe60008000838 */
[----:B------:R-:W-:Y:S02]  /*2390*/  WARPGROUP.DEPBAR.LE gsb0, 0x0 ;  /* 0x00008000000079c5 */ /* 0x000fe40000010000 */
[----:B------:R-:W-:Y:S01]  /*23a0*/  FMUL R133, R64, UR5 ;  /* 0x0000000540857c20 */ /* 0x000fe20008400000 */
[----:B0-----:R-:W-:Y:S01]  /*23b0*/  FMUL R152, R65, UR5 ;  /* 0x0000000541987c20 */ /* 0x001fe20008400000 */
[----:B------:R-:W-:Y:S04]  /*23c0*/  BAR.SYNC.DEFER_BLOCKING 0x0 ;  /* 0x0000000000007b1d */ /* 0x000fe80000010000 */
[----:B------:R-:W-:Y:S01]  /*23d0*/  FMNMX R152, R133, R152, !PT ;  /* 0x0000009885987209 */ /* 0x000fe20007800000 */
[----:B------:R-:W-:-:S05]  /*23e0*/  FMUL R133, R68, UR5 ;  /* 0x0000000544857c20 */ /* 0x000fca0008400000 */
        /* <DEDUP_REMOVED lines=11> */
[----:B------:R-:W-:Y:S01]  /*24a0*/  FMUL R133, R66, UR5 ;  /* 0x0000000542857c20 */ /* 0x000fe20008400000 */
[----:B------:R-:W-:-:S03]  /*24b0*/  FMUL R152, R67, UR5 ;  /* 0x0000000543987c20 */ /* 0x000fc60008400000 */
[----:B-1----:R-:W0:Y:S02]  /*24c0*/  SHFL.BFLY PT, R154, R135, 0x2, 0x1f ;  /* 0x0c401f00879a7f89 */ /* 0x002e2400000e0000 */
        /* <DEDUP_REMOVED lines=8> */
[----:B0-----:R-:W-:-:S04]  /*2550*/  FMNMX R154, R135, R154, !PT ;  /* 0x0000009a879a7209 */ /* 0x001fc80007800000 */
[----:B------:R-:W-:Y:S01]  /*2560*/  FMNMX R152, R133, R152, !PT ;  /* 0x0000009885987209 */ /* 0x000fe20007800000 */
[----:B------:R-:W-:Y:S01]  /*2570*/  FMUL R133, R62, UR5 ;  /* 0x000000053e857c20 */ /* 0x000fe20008400000 */
[----:B------:R-:W0:Y:S04]  /*2580*/  SHFL.BFLY PT, R135, R154, 0x1, 0x1f ;  /* 0x0c201f009a877f89 */ /* 0x000e2800000e0000 */
[----:B------:R-:W-:Y:S01]  /*2590*/  FMNMX R152, R133, R152, !PT ;  /* 0x0000009885987209 */ /* 0x000fe20007800000 */
[----:B------:R-:W-:-:S05]  /*25a0*/  FMUL R133, R63, UR5 ;  /* 0x000000053f857c20 */ /* 0x000fca0008400000 */
[----:B------:R-:W-:-:S05]  /*25b0*/  FMNMX R133, R133, R152, !PT ;  /* 0x0000009885857209 */ /* 0x000fca0007800000 */
[----:B------:R-:W1:Y:S01]  /*25c0*/  SHFL.BFLY PT, R152, R133, 0x2, 0x1f ;  /* 0x0c401f0085987f89 */ /* 0x000e6200000e0000 */
[----:B0-----:R-:W-:-:S04]  /*25d0*/  FMNMX R135, R154, R135, !PT ;  /* 0x000000879a877209 */ /* 0x001fc80007800000 */
[----:B------:R-:W-:-:S05]  /*25e0*/  FMNMX R135, R135, R126, !PT ;  /* 0x0000007e87877209 */ /* 0x000fca0007800000 */
[----:B------:R-:W-:Y:S01]  /*25f0*/  FFMA R65, R65, UR5, -R135 ;  /* 0x0000000541417c23 */ /* 0x000fe20008000887 */
[----:B-1----:R-:W-:-:S03]  /*2600*/  FMNMX R152, R133, R152, !PT ;  /* 0x0000009885987209 */ /* 0x002fc60007800000 */
[----:B------:R-:W-:Y:S02]  /*2610*/  FMUL R137, R65, 1.4426950216293334961 ;  /* 0x3fb8aa3b41897820 */ /* 0x000fe40000400000 */
[----:B------:R-:W0:Y:S04]  /*2620*/  SHFL.BFLY PT, R65, R152, 0x1, 0x1f ;  /* 0x0c201f0098417f89 */ /* 0x000e2800000e0000 */
[----:B--2---:R-:W-:Y:S04]  /*2630*/  STS.U16 [R5+UR4+0x4000], R136 ;  /* 0x0040008805007988 */ /* 0x004fe80008000404 */
[----:B---3--:R-:W-:Y:S04]  /*2640*/  STS.U16 [R5+UR4+0x4200], R134 ;  /* 0x0042008605007988 */ /* 0x008fe80008000404 */
[----:B----4-:R-:W-:Y:S04]  /*2650*/  STS.U16 [R5+UR4+0x4400], R138 ;  /* 0x0044008a05007988 */ /* 0x010fe80008000404 */
[----:B-----5:R-:W-:Y:S04]  /*2660*/  STS.U16 [R5+UR4+0x4600], R140 ;  /* 0x0046008c05007988 */ /* 0x020fe80008000404 */
[----:B------:R-:W-:Y:S04]  /*2670*/  STS.U16 [R5+UR4+0x4800], R142 ;  /* 0x0048008e05007988 */ /* 0x000fe80008000404 */
        /* <DEDUP_REMOVED lines=10> */
[----:B------:R-:W-:Y:S01]  /*2720*/  STS.U16 [R5+UR4+0x5e00], R164 ;  /* 0x005e00a405007988 */ /* 0x000fe20008000404 */
[--C-:B------:R-:W-:Y:S01]  /*2730*/  FFMA R64, R64, UR5, -R135.reuse ;  /* 0x0000000540407c23 */ /* 0x100fe20008000887 */
[----:B------:R1:W-:Y:S06]  /*2740*/  MEMBAR.ALL.CTA ;  /* 0x0000000000007992 */ /* 0x0003ec0000008000 */
[----:B-1----:R-:W1:Y:S01]  /*2750*/  FENCE.VIEW.ASYNC.S ;  /* 0x00000000000073c6 */ /* 0x002e620000000000 */
[----:B------:R-:W-:Y:S01]  /*2760*/  FMUL R64, R64, 1.4426950216293334961 ;  /* 0x3fb8aa3b40407820 */ /* 0x000fe20000400000 */
[----:B------:R-:W-:Y:S01]  /*2770*/  FFMA R56, R56, UR5, -R135 ;  /* 0x0000000538387c23 */ /* 0x000fe20008000887 */
[----:B0-----:R-:W-:-:S02]  /*2780*/  FMNMX R65, R152, R65, !PT ;  /* 0x0000004198417209 */ /* 0x001fc40007800000 */
[----:B------:R0:W-:Y:S01]  /*2790*/  MUFU.EX2 R139, R64 ;  /* 0x00000040008b7308 */ /* 0x0001e20000000800 */
[----:B------:R-:W-:Y:S01]  /*27a0*/  FMUL R56, R56, 1.4426950216293334961 ;  /* 0x3fb8aa3b38387820 */ /* 0x000fe20000400000 */
[--C-:B------:R-:W-:Y:S01]  /*27b0*/  FFMA R68, R68, UR5, -R135.reuse ;  /* 0x0000000544447c23 */ /* 0x100fe20008000887 */
[----:B------:R-:W-:Y:S01]  /*27c0*/  FFMA R69, R69, UR5, -R135 ;  /* 0x0000000545457c23 */ /* 0x000fe20008000887 */
[----:B0-----:R-:W-:-:S04]  /*27d0*/  FMNMX R64, R65, R132, !PT ;  /* 0x0000008441407209 */ /* 0x001fc80007800000 */
[----:B------:R0:W-:Y:S01]  /*27e0*/  MUFU.EX2 R133, R56 ;  /* 0x0000003800857308 */ /* 0x0001e20000000800 */
[----:B------:R-:W-:Y:S01]  /*27f0*/  FADD R65, -R135, R126 ;  /* 0x0000007e87417221 */ /* 0x000fe20000000100 */
[--C-:B------:R-:W-:Y:S01]  /*2800*/  FFMA R57, R57, UR5, -R135.reuse ;  /* 0x0000000539397c23 */ /* 0x100fe20008000887 */
[--C-:B------:R-:W-:Y:S01]  /*2810*/  FFMA R66, R66, UR5, -R64.reuse ;  /* 0x0000000542427c23 */ /* 0x100fe20008000840 */
[--C-:B------:R-:W-:Y:S01]  /*2820*/  FFMA R67, R67, UR5, -R64.reuse ;  /* 0x0000000543437c23 */ /* 0x100fe20008000840 */
[--C-:B------:R-:W-:Y:S01]  /*2830*/  FFMA R70, R70, UR5, -R64.reuse ;  /* 0x0000000546467c23 */ /* 0x100fe20008000840 */
[----:B------:R-:W-:Y:S01]  /*2840*/  FFMA R71, R71, UR5, -R64 ;  /* 0x0000000547477c23 */ /* 0x000fe20008000840 */
[----:B0-----:R-:W-:Y:S01]  /*2850*/  FADD R56, -R64, R132 ;  /* 0x0000008440387221 */ /* 0x001fe20000000100 */
[--C-:B------:R-:W-:Y:S01]  /*2860*/  FFMA R60, R60, UR5, -R135.reuse ;  /* 0x000000053c3c7c23 */ /* 0x100fe20008000887 */
[----:B------:R-:W-:Y:S01]  /*2870*/  FFMA R61, R61, UR5, -R135 ;  /* 0x000000053d3d7c23 */ /* 0x000fe20008000887 */
[--C-:B------:R-:W-:Y:S01]  /*2880*/  FFMA R58, R58, UR5, -R64.reuse ;  /* 0x000000053a3a7c23 */ /* 0x100fe20008000840 */
[--C-:B------:R-:W-:Y:S01]  /*2890*/  FFMA R59, R59, UR5, -R64.reuse ;  /* 0x000000053b3b7c23 */ /* 0x100fe20008000840 */
[--C-:B------:R-:W-:Y:S01]  /*28a0*/  FFMA R62, R62, UR5, -R64.reuse ;  /* 0x000000053e3e7c23 */ /* 0x100fe20008000840 */
[----:B------:R-:W-:Y:S01]  /*28b0*/  FFMA R63, R63, UR5, -R64 ;  /* 0x000000053f3f7c23 */ /* 0x000fe20008000840 */
[----:B------:R-:W-:Y:S01]  /*28c0*/  FMUL R68, R68, 1.4426950216293334961 ;  /* 0x3fb8aa3b44447820 */ /* 0x000fe20000400000 */
        /* <DEDUP_REMOVED lines=14> */
[----:B------:R-:W0:Y:S08]  /*29b0*/  MUFU.EX2 R143, R65 ;  /* 0x00000041008f7308 */ /* 0x000e300000000800 */
[----:B------:R-:W2:Y:S01]  /*29c0*/  MUFU.EX2 R145, R56 ;  /* 0x0000003800917308 */ /* 0x000ea20000000800 */
[----:B------:R-:W-:-:S07]  /*29d0*/  USHF.L.U32 UR38, UR61, 0x6, URZ ;  /* 0x000000063d267899 */ /* 0x000fce000800063f */
[----:B------:R-:W3:Y:S08]  /*29e0*/  MUFU.EX2 R154, R137 ;  /* 0x00000089009a7308 */ /* 0x000ef00000000800 */
[----:B------:R-:W-:Y:S08]  /*29f0*/  MUFU.EX2 R68, R68 ;  /* 0x0000004400447308 */ /* 0x000ff00000000800 */
[----:B------:R-:W4:Y:S08]  /*2a00*/  MUFU.EX2 R69, R69 ;  /* 0x0000004500457308 */ /* 0x000f300000000800 */
[----:B------:R-:W5:Y:S08]  /*2a10*/  MUFU.EX2 R156, R57 ;  /* 0x00000039009c7308 */ /* 0x000f700000000800 */
[----:B------:R-:W-:Y:S08]  /*2a20*/  MUFU.EX2 R137, R60 ;  /* 0x0000003c00897308 */ /* 0x000ff00000000800 */
[----:B------:R-:W-:Y:S08]  /*2a30*/  MUFU.EX2 R152, R61 ;  /* 0x0000003d00987308 */ /* 0x000ff00000000800 */
[----:B------:R-:W-:Y:S08]  /*2a40*/  MUFU.EX2 R66, R66 ;  /* 0x0000004200427308 */ /* 0x000ff00000000800 */
[----:B------:R-:W1:Y:S08]  /*2a50*/  MUFU.EX2 R67, R67 ;  /* 0x0000004300437308 */ /* 0x000e700000000800 */
[----:B------:R-:W-:Y:S08]  /*2a60*/  MUFU.EX2 R70, R70 ;  /* 0x0000004600467308 */ /* 0x000ff00000000800 */
[----:B------:R-:W1:Y:S08]  /*2a70*/  MUFU.EX2 R71, R71 ;  /* 0x0000004700477308 */ /* 0x000e700000000800 */
[----:B------:R4:W-:Y:S08]  /*2a80*/  MUFU.EX2 R65, R58 ;  /* 0x0000003a00417308 */ /* 0x0009f00000000800 */
[----:B------:R1:W1:Y:S08]  /*2a90*/  MUFU.EX2 R126, R59 ;  /* 0x0000003b007e7308 */ /* 0x0002700000000800 */
[----:B------:R1:W-:Y:S08]  /*2aa0*/  MUFU.EX2 R132, R62 ;  /* 0x0000003e00847308 */ /* 0x0003f00000000800 */
[----:B------:R-:W1:Y:S01]  /*2ab0*/  MUFU.EX2 R141, R63 ;  /* 0x0000003f008d7308 */ /* 0x000e620000000800 */
[----:B------:R-:W-:-:S02]  /*2ac0*/  ULOP3.LUT UR38, UR38, 0x100, URZ, 0xc0, !UPT ;  /* 0x0000010026267892 */ /* 0x000fc4000f8ec03f */
[----:B------:R-:W-:Y:S01]  /*2ad0*/  UIADD3 UR41, UR4, 0x4000, URZ ;  /* 0x0000400004297890 */ /* 0x000fe2000fffe03f */
[-C--:B0-----:R-:W-:Y:S01]  /*2ae0*/  FMUL R24, R24, R143.reuse ;  /* 0x0000008f18187220 */ /* 0x081fe20000400000 */
[-C--:B------:R-:W-:Y:S01]  /*2af0*/  FMUL R25, R25, R143.reuse ;  /* 0x0000008f19197220 */ /* 0x080fe20000400000 */
[-C--:B------:R-:W-:Y:S01]  /*2b00*/  FMUL R28, R28, R143.reuse ;  /* 0x0000008f1c1c7220 */ /* 0x080fe20000400000 */
[----:B------:R-:W-:Y:S01]  /*2b10*/  ULEA.HI UR38, UR41, UR38, URZ, 0x1c ;  /* 0x0000002629267291 */ /* 0x000fe2000f8fe03f */
[-C--:B------:R-:W-:Y:S01]  /*2b20*/  FMUL R29, R29, R143.reuse ;  /* 0x0000008f1d1d7220 */ /* 0x080fe20000400000 */
        /* <DEDUP_REMOVED lines=10> */
[----:B------:R-:W-:Y:S01]  /*2bd0*/  FMUL R52, R52, R143 ;  /* 0x0000008f34347220 */ /* 0x000fe20000400000 */
[-C--:B--2---:R-:W-:Y:S01]  /*2be0*/  FMUL R26, R26, R145.reuse ;  /* 0x000000911a1a7220 */ /* 0x084fe20000400000 */
        /* <DEDUP_REMOVED lines=14> */
[----:B------:R-:W-:Y:S01]  /*2cd0*/  FMUL R53, R53, R143 ;  /* 0x0000008f35357220 */ /* 0x000fe20000400000 */
[----:B------:R-:W-:Y:S01]  /*2ce0*/  FMUL R55, R55, R145 ;  /* 0x0000009137377220 */ /* 0x000fe20000400000 */
[----:B---3--:R-:W-:Y:S01]  /*2cf0*/  F2FP.F16.F32.PACK_AB R56, R154, R139 ;  /* 0x0000008b9a38723e */ /* 0x008fe200000000ff */
[----:B------:R-:W-:Y:S01]  /*2d00*/  ULOP3.LUT UR38, UR38, 0x3fff, URZ, 0xc0, !UPT ;  /* 0x00003fff26267892 */ /* 0x000fe2000f8ec03f */
[----:B----4-:R-:W-:-:S02]  /*2d10*/  F2FP.F16.F32.PACK_AB R58, R69, R68 ;  /* 0x00000044453a723e */ /* 0x010fc400000000ff */
[----:B-----5:R-:W-:Y:S02]  /*2d20*/  F2FP.F16.F32.PACK_AB R60, R156, R133 ;  /* 0x000000859c3c723e */ /* 0x020fe400000000ff */
[----:B-1----:R-:W-:Y:S02]  /*2d30*/  F2FP.F16.F32.PACK_AB R57, R67, R66 ;  /* 0x000000424339723e */ /* 0x002fe400000000ff */
[----:B------:R-:W-:Y:S02]  /*2d40*/  F2FP.F16.F32.PACK_AB R59, R71, R70 ;  /* 0x00000046473b723e */ /* 0x000fe400000000ff */
[----:B------:R-:W-:Y:S02]  /*2d50*/  F2FP.F16.F32.PACK_AB R61, R126, R65 ;  /* 0x000000417e3d723e */ /* 0x000fe400000000ff */
[----:B------:R-:W-:Y:S02]  /*2d60*/  F2FP.F16.F32.PACK_AB R62, R152, R137 ;  /* 0x00000089983e723e */ /* 0x000fe400000000ff */
[----:B------:R-:W-:Y:S01]  /*2d70*/  F2FP.F16.F32.PACK_AB R63, R141, R132 ;  /* 0x000000848d3f723e */ /* 0x000fe200000000ff */
[----:B------:R-:W-:Y:S06]  /*2d80*/  BAR.SYNC.DEFER_BLOCKING 0x0 ;  /* 0x0000000000007b1d */ /* 0x000fec0000010000 */
[----:B------:R-:W-:Y:S01]  /*2d90*/  UMOV UR39, 0x80000020 ;  /* 0x8000002000277882 */ /* 0x000fe20000000000 */
[----:B------:R-:W-:-:S06]  /*2da0*/  WARPGROUP.ARRIVE ;  /* 0x00000000000079c5 */ /* 0x000fcc0000000000 */
[----:B------:R-:W-:Y:S01]  /*2db0*/  HGMMA.64x64x16.F32 R24, R56, gdesc[UR36], R24 ;  /* 0x00e0002438187df0 */ /* 0x000fe20008700818 */
[----:B------:R-:W-:Y:S01]  /*2dc0*/  FADD R139, R139, R154 ;  /* 0x0000009a8b8b7221 */ /* 0x000fe20000000000 */
[----:B------:R-:W-:Y:S01]  /*2dd0*/  FADD R67, R66, R67 ;  /* 0x0000004342437221 */ /* 0x000fe20000000000 */
[----:B------:R-:W-:Y:S02]  /*2de0*/  UMOV UR40, 0xfffffffe ;  /* 0xfffffffe00287882 */ /* 0x000fe40000000000 */
[----:B------:R-:W-:Y:S01]  /*2df0*/  FADD R68, R68, R139 ;  /* 0x0000008b44447221 */ /* 0x000fe20000000000 */
[----:B------:R-:W-:Y:S01]  /*2e00*/  FADD R70, R70, R67 ;  /* 0x0000004346467221 */ /* 0x000fe20000000000 */
[----:B------:R-:W-:Y:S01]  /*2e10*/  UMOV UR41, 0x7fffffdf ;  /* 0x7fffffdf00297882 */ /* 0x000fe20000000000 */
[----:B------:R-:W-:Y:S01]  /*2e20*/  UMOV UR39, URZ ;  /* 0x0000003f00277c82 */ /* 0x000fe20008000000 */
[----:B------:R-:W-:Y:S01]  /*2e30*/  FADD R68, R69, R68 ;  /* 0x0000004445447221 */ /* 0x000fe20000000000 */
[----:B------:R-:W-:Y:S01]  /*2e40*/  UIADD3.64 UR38, UR38, -UR40, URZ ;  /* 0x8000002826267297 */ /* 0x000fe2000fffe03f */
[----:B------:R-:W-:-:S02]  /*2e50*/  FADD R70, R71, R70 ;  /* 0x0000004647467221 */ /* 0x000fc40000000000 */
[----:B------:R-:W-:Y:S02]  /*2e60*/  FADD R133, R133, R68 ;  /* 0x0000004485857221 */ /* 0x000fe40000000000 */
[----:B------:R-:W-:Y:S02]  /*2e70*/  FADD R65, R65, R70 ;  /* 0x0000004641417221 */ /* 0x000fe40000000000 */
[----:B------:R-:W-:Y:S02]  /*2e80*/  FADD R156, R156, R133 ;  /* 0x000000859c9c7221 */ /* 0x000fe40000000000 */
[----:B------:R-:W-:Y:S02]  /*2e90*/  FADD R65, R126, R65 ;  /* 0x000000417e417221 */ /* 0x000fe40000000000 */
[----:B------:R-:W-:Y:S02]  /*2ea0*/  FADD R137, R137, R156 ;  /* 0x0000009c89897221 */ /* 0x000fe40000000000 */
[----:B------:R-:W-:-:S02]  /*2eb0*/  FADD R132, R132, R65 ;  /* 0x0000004184847221 */ /* 0x000fc40000000000 */
[----:B------:R-:W-:Y:S02]  /*2ec0*/  FADD R137, R152, R137 ;  /* 0x0000008998897221 */ /* 0x000fe40000000000 */
[----:B------:R-:W-:-:S03]  /*2ed0*/  FADD R132, R141, R132 ;  /* 0x000000848d847221 */ /* 0x000fc60000000000 */
[----:B------:R-:W0:Y:S04]  /*2ee0*/  SHFL.BFLY PT, R66, R137, 0x2, 0x1f ;  /* 0x0c401f0089427f89 */ /* 0x000e2800000e0000 */
[----:B------:R-:W1:Y:S01]  /*2ef0*/  SHFL.BFLY PT, R65, R132, 0x2, 0x1f ;  /* 0x0c401f0084417f89 */ /* 0x000e6200000e0000 */
[----:B------:R-:W-:Y:S01]  /*2f00*/  HGMMA.64x64x16.F32 R24, R60, gdesc[UR36], R24, gsb0 ;  /* 0x00e000243c187df0 */ /* 0x000fe20008000818 */
[----:B0-----:R-:W-:Y:S01]  /*2f10*/  FADD R66, R137, R66 ;  /* 0x0000004289427221 */ /* 0x001fe20000000000 */
[----:B-1----:R-:W-:-:S04]  /*2f20*/  FADD R67, R132, R65 ;  /* 0x0000004184437221 */ /* 0x002fc80000000000 */
[----:B------:R-:W0:Y:S04]  /*2f30*/  SHFL.BFLY PT, R65, R66, 0x1, 0x1f ;  /* 0x0c201f0042417f89 */ /* 0x000e2800000e0000 */
[----:B------:R-:W1:Y:S01]  /*2f40*/  SHFL.BFLY PT, R70, R67, 0x1, 0x1f ;  /* 0x0c201f0043467f89 */ /* 0x000e6200000e0000 */
[----:B------:R-:W-:-:S06]  /*2f50*/  UIADD3 UR60, UR60, 0x20, URZ ;  /* 0x000000203c3c7890 */ /* 0x000fcc000fffe03f */
[----:B------:R-:W-:Y:S01]  /*2f60*/  ISETP.LE.AND P1, PT, R102, UR60, PT ;  /* 0x0000003c66007c0c */ /* 0x000fe2000bf23270 */
[----:B------:R-:W-:Y:S01]  /*2f70*/  IMAD R131, R7, 0x20, R131 ;  /* 0x0000002007837824 */ /* 0x000fe200078e0283 */
[----:B------:R-:W-:Y:S01]  /*2f80*/  LEA R127, R9, R127, 0x5 ;  /* 0x0000007f097f7211 */ /* 0x000fe200078e28ff */
[----:B------:R-:W-:Y:S02]  /*2f90*/  IMAD.MOV.U32 R126, RZ, RZ, R135 ;  /* 0x000000ffff7e7224 */ /* 0x000fe400078e0087 */
[----:B------:R-:W-:Y:S02]  /*2fa0*/  IMAD.MOV.U32 R132, RZ, RZ, R64 ;  /* 0x000000ffff847224 */ /* 0x000fe400078e0040 */
[----:B0-----:R-:W-:Y:S01]  /*2fb0*/  FADD R68, R66, R65 ;  /* 0x0000004142447221 */ /* 0x001fe20000000000 */
[----:B-1----:R-:W-:-:S03]  /*2fc0*/  FADD R70, R67, R70 ;  /* 0x0000004643467221 */ /* 0x002fc60000000000 */
[----:B------:R-:W-:Y:S01]  /*2fd0*/  FFMA R6, R143, R6, R68 ;  /* 0x000000068f067223 */ /* 0x000fe20000000044 */
[----:B------:R-:W-:Y:S02]  /*2fe0*/  IMAD.MOV.U32 R65, RZ, RZ, R135 ;  /* 0x000000ffff417224 */ /* 0x000fe400078e0087 */
[----:B------:R-:W-:Y:S01]  /*2ff0*/  FFMA R8, R145, R8, R70 ;  /* 0x0000000891087223 */ /* 0x000fe20000000046 */
[----:B------:R-:W-:Y:S02]  /*3000*/  WARPGROUP.DEPBAR.LE gsb0, 0x0 ;  /* 0x00008000000079c5 */ /* 0x000fe40000010000 */
[----:B------:R-:W-:Y:S05]  /*3010*/  @!P1 BRA `(.L_x_1) ;  /* 0xffffffe800c49947 */ /* 0x000fea000383ffff */
.L_x_0:
[----:B--2---:R-:W-:Y:S01]  /*3020*/  LOP3.LUT R7, R0, 0x80, RZ, 0xc0, !PT ;  /* 0x0000008000077812 */ /* 0x004fe200078ec0ff */
[----:B------:R-:W-:Y:S02]  /*3030*/  IMAD.MOV.U32 R18, RZ, RZ, R8 ;  /* 0x000000ffff127224 */ /* 0x000fe400078e0008 */
[----:B------:R-:W-:Y:S01]  /*3040*/  FMUL R8, R55, 0.25 ;  /* 0x3e80000037087820 */ /* 0x000fe20000400000 */
[----:B------:R-:W-:Y:S01]  /*3050*/  FMUL R9, R50, 0.25 ;  /* 0x3e80000032097820 */ /* 0x000fe20000400000 */
[----:B------:R-:W-:Y:S01]  /*3060*/  R2UR UR10, R7 ;  /* 0x00000000070a72ca */ /* 0x000fe200000e0000 */
[----:B------:R-:W-:Y:S01]  /*3070*/  FMUL R7, R54, 0.25 ;  /* 0x3e80000036077820 */ /* 0x000fe20000400000 */
[----:B------:R-:W-:Y:S01]  /*3080*/  FSETP.GT.AND P1, PT, |R18|, 8.50705917302346158658e+37, PT ;  /* 0x7e8000001200780b */ /* 0x000fe20003f24200 */
[----:B------:R-:W-:Y:S02]  /*3090*/  IMAD.MOV.U32 R63, RZ, RZ, R6 ;  /* 0x000000ffff3f7224 */ /* 0x000fe400078e0006 */
[----:B------:R-:W-:Y:S01]  /*30a0*/  FMUL R6, R53, 0.25 ;  /* 0x3e80000035067820 */ /* 0x000fe20000400000 */
[----:B------:R-:W-:Y:S01]  /*30b0*/  FMUL R10, R51, 0.25 ;  /* 0x3e800000330a7820 */ /* 0x000fe20000400000 */
[----:B------:R-:W-:Y:S01]  /*30c0*/  FSEL R13, R7, R54, P1 ;  /* 0x00000036070d7208 */ /* 0x000fe20000800000 */
        /* <DEDUP_REMOVED lines=9> */
[----:B------:R-:W-:Y:S01]  /*3160*/  FSETP.GT.AND P2, PT, |R63|, 8.50705917302346158658e+37, PT ;  /* 0x7e8000003f00780b */ /* 0x000fe20003f44200 */
[----:B------:R-:W0:Y:S01]  /*3170*/  LDC R66, c[0x0][0x278] ;  /* 0x00009e00ff427b82 */ /* 0x000e220000000800 */
        /* <DEDUP_REMOVED lines=31> */
[----:B------:R-:W-:Y:S01]  /*3370*/  FMUL R7, R18, 8388608 ;  /* 0x4b00000012077820 */ /* 0x000fe20000400000 */
[----:B------:R-:W-:Y:S01]  /*3380*/  FSEL R50, R6, R33, P2 ;  /* 0x0000002106327208 */ /* 0x000fe20001000000 */
[----:B------:R-:W-:Y:S01]  /*3390*/  FMUL R6, R63, 8388608 ;  /* 0x4b0000003f067820 */ /* 0x000fe20000400000 */
[----:B------:R-:W-:Y:S01]  /*33a0*/  FSEL R48, R9, R48, P2 ;  /* 0x0000003009307208 */ /* 0x000fe20001000000 */
[----:B------:R-:W-:Y:S01]  /*33b0*/  FMUL R9, R40, 0.25 ;  /* 0x3e80000028097820 */ /* 0x000fe20000400000 */
[----:B------:R-:W-:Y:S01]  /*33c0*/  FSETP.GEU.AND P4, PT, R18, 1.175494350822287508e-38, PT ;  /* 0x008000001200780b */ /* 0x000fe20003f8e000 */
[----:B------:R-:W-:Y:S01]  /*33d0*/  FMUL R21, R24, 0.25 ;  /* 0x3e80000018157820 */ /* 0x000fe20000400000 */
[----:B------:R-:W-:Y:S01]  /*33e0*/  FSEL R39, R10, R39, P1 ;  /* 0x000000270a277208 */ /* 0x000fe20000800000 */
[----:B------:R-:W-:Y:S01]  /*33f0*/  FMUL R10, R31, 0.25 ;  /* 0x3e8000001f0a7820 */ /* 0x000fe20000400000 */
[----:B------:R-:W-:Y:S01]  /*3400*/  FSETP.GEU.AND P3, PT, R63, 1.175494350822287508e-38, PT ;  /* 0x008000003f00780b */ /* 0x000fe20003f6e000 */
[----:B------:R-:W-:Y:S01]  /*3410*/  ULEA UR8, UR10, UR4, 0x4 ;  /* 0x000000040a087291 */ /* 0x000fe2000f8e203f */
[----:B------:R-:W-:Y:S01]  /*3420*/  FSEL R54, R8, R29, P2 ;  /* 0x0000001d08367208 */ /* 0x000fe20001000000 */
[----:B------:R-:W-:Y:S01]  /*3430*/  FMUL R8, R25, 0.25 ;  /* 0x3e80000019087820 */ /* 0x000fe20000400000 */
[----:B------:R-:W-:Y:S01]  /*3440*/  FSEL R83, R7, R18, !P4 ;  /* 0x0000001207537208 */ /* 0x000fe20006000000 */
[----:B------:R-:W1:Y:S01]  /*3450*/  S2UR UR12, SR_CTAID.Y ;  /* 0x00000000000c79c3 */ /* 0x000e620000002600 */
[----:B------:R-:W-:Y:S01]  /*3460*/  FSEL R68, R6, R63, !P3 ;  /* 0x0000003f06447208 */ /* 0x000fe20005800000 */
[----:B------:R-:W-:Y:S01]  /*3470*/  USHF.R.U32.HI UR10, URZ, 0x2, UR10 ;  /* 0x000000023f0a7899 */ /* 0x000fe2000801160a */
[----:B------:R-:W-:Y:S01]  /*3480*/  FSEL R40, R9, R40, P2 ;  /* 0x0000002809287208 */ /* 0x000fe20001000000 */
[----:B------:R-:W-:Y:S01]  /*3490*/  FMUL R9, R32, 0.25 ;  /* 0x3e80000020097820 */ /* 0x000fe20000400000 */
[C---:B------:R-:W-:Y:S01]  /*34a0*/  FSETP.GEU.AND P5, PT, |R18|.reuse, 1.175494350822287508e-38, PT ;  /* 0x008000001200780b */ /* 0x040fe20003fae200 */
[----:B------:R-:W-:Y:S01]  /*34b0*/  @P1 FMUL R18, R18, 0.25 ;  /* 0x3e80000012121820 */ /* 0x000fe20000400000 */
[----:B------:R-:W-:Y:S01]  /*34c0*/  FSEL R31, R10, R31, P1 ;  /* 0x0000001f0a1f7208 */ /* 0x000fe20000800000 */
[----:B------:R-:W-:Y:S01]  /*34d0*/  FMUL R10, R45, 0.25 ;  /* 0x3e8000002d0a7820 */ /* 0x000fe20000400000 */
[----:B------:R-:W-:Y:S01]  /*34e0*/  SHF.R.U32.HI R11, RZ, 0x6, R0 ;  /* 0x00000006ff0b7819 */ /* 0x000fe20000011600 */
[----:B------:R-:W-:Y:S01]  /*34f0*/  VIADD R6, R68, 0xc0cafb0d ;  /* 0xc0cafb0d44067836 */ /* 0x000fe20000000000 */
[----:B------:R-:W-:Y:S01]  /*3500*/  FSEL R60, R8, R25, P2 ;  /* 0x00000019083c7208 */ /* 0x000fe20001000000 */
[----:B------:R-:W-:Y:S01]  /*3510*/  VIADD R8, R83, 0xc0cafb0d ;  /* 0xc0cafb0d53087836 */ /* 0x000fe20000000000 */
[C---:B------:R-:W-:Y:S01]  /*3520*/  FSETP.GEU.AND P1, PT, |R63|.reuse, 1.175494350822287508e-38, PT ;  /* 0x008000003f00780b */ /* 0x040fe20003f2e200 */
[----:B------:R-:W-:Y:S01]  /*3530*/  @P2 FMUL R63, R63, 0.25 ;  /* 0x3e8000003f3f2820 */ /* 0x000fe20000400000 */
[----:B------:R-:W-:-:S02]  /*3540*/  SGXT.U32 R11, R11, 0x2 ;  /* 0x000000020b0b781a */ /* 0x000fc40000000000 */
[----:B------:R-:W-:Y:S01]  /*3550*/  FSEL R16, R9, R32, P2 ;  /* 0x0000002009107208 */ /* 0x000fe20001000000 */
[----:B------:R-:W-:Y:S01]  /*3560*/  FMUL R9, R28, 0.25 ;  /* 0x3e8000001c097820 */ /* 0x000fe20000400000 */
[----:B------:R-:W-:Y:S01]  /*3570*/  FSEL R30, R10, R45, P2 ;  /* 0x0000002d0a1e7208 */ /* 0x000fe20001000000 */
[----:B0-----:R-:W-:Y:S01]  /*3580*/  IMAD R37, R11, R66, RZ ;  /* 0x000000420b257224 */ /* 0x001fe200078e02ff */
[----:B------:R-:W-:Y:S01]  /*3590*/  LOP3.LUT R10, R8, 0xff800000, RZ, 0xc0, !PT ;  /* 0xff800000080a7812 */ /* 0x000fe200078ec0ff */
[----:B------:R-:W-:Y:S01]  /*35a0*/  @!P5 FMUL R18, R18, 16777216 ;  /* 0x4b8000001212d820 */ /* 0x000fe20000400000 */
[----:B------:R-:W-:Y:S01]  /*35b0*/  LOP3.LUT R7, R6, 0xff800000, RZ, 0xc0, !PT ;  /* 0xff80000006077812 */ /* 0x000fe200078ec0ff */
[C---:B------:R-:W-:Y:S01]  /*35c0*/  IMAD R41, R66.reuse, 0x4, R37 ;  /* 0x0000000442297824 */ /* 0x040fe200078e0225 */
[----:B------:R-:W-:Y:S01]  /*35d0*/  FSEL R26, R9, R28, P2 ;  /* 0x0000001c091a7208 */ /* 0x000fe20001000000 */
[----:B------:R-:W-:Y:S01]  /*35e0*/  @!P1 FMUL R63, R63, 16777216 ;  /* 0x4b8000003f3f9820 */ /* 0x000fe20000400000 */
[----:B------:R-:W-:Y:S01]  /*35f0*/  FSEL R8, RZ, -23, P4 ;  /* 0xc1b80000ff087808 */ /* 0x000fe20002000000 */
[----:B------:R-:W-:Y:S01]  /*3600*/  @!P5 FMUL R55, R55, 16777216 ;  /* 0x4b8000003737d820 */ /* 0x000fe20000400000 */
[----:B------:R-:W-:Y:S01]  /*3610*/  I2FP.F32.S32 R11, R10 ;  /* 0x0000000a000b7245 */ /* 0x000fe20000201400 */
[----:B------:R-:W-:Y:S01]  /*3620*/  @!P5 FMUL R13, R13, 16777216 ;  /* 0x4b8000000d0dd820 */ /* 0x000fe20000400000 */
[----:B------:R-:W-:Y:S01]  /*3630*/  FSEL R6, RZ, -23, P3 ;  /* 0xc1b80000ff067808 */ /* 0x000fe20001800000 */
[----:B------:R-:W-:Y:S01]  /*3640*/  @!P5 FMUL R51, R51, 16777216 ;  /* 0x4b8000003333d820 */ /* 0x000fe20000400000 */
[----:B------:R-:W-:Y:S01]  /*3650*/  I2FP.F32.S32 R9, R7 ;  /* 0x0000000700097245 */ /* 0x000fe20000201400 */
[----:B------:R-:W-:Y:S01]  /*3660*/  FFMA.FTZ R20, R11, 1.1920928955078125e-07, R8 ;  /* 0x340000000b147823 */ /* 0x000fe20000010008 */
[C---:B------:R-:W-:Y:S01]  /*3670*/  LEA R29, R66.reuse, R41, 0x2 ;  /* 0x00000029421d7211 */ /* 0x040fe200078e10ff */
[----:B------:R-:W0:Y:S01]  /*3680*/  MUFU.RCP R8, R18 ;  /* 0x0000001200087308 */ /* 0x000e220000001000 */
[----:B------:R-:W-:Y:S01]  /*3690*/  FSEL R62, R21, R24, P2 ;  /* 0x00000018153e7208 */ /* 0x000fe20001000000 */
[----:B------:R-:W-:Y:S01]  /*36a0*/  FFMA.FTZ R6, R9, 1.1920928955078125e-07, R6 ;  /* 0x3400000009067823 */ /* 0x000fe20000010006 */
[----:B------:R-:W-:Y:S01]  /*36b0*/  @!P5 FMUL R15, R15, 16777216 ;  /* 0x4b8000000f0fd820 */ /* 0x000fe20000400000 */
[----:B------:R-:W-:-:S02]  /*36c0*/  IMAD R33, R66, 0x4, R29 ;  /* 0x0000000442217824 */ /* 0x000fc400078e021d */
[----:B------:R-:W-:Y:S01]  /*36d0*/  @!P5 FMUL R47, R47, 16777216 ;  /* 0x4b8000002f2fd820 */ /* 0x000fe20000400000 */
[----:B------:R-:W-:Y:S01]  /*36e0*/  @!P5 FMUL R17, R17, 16777216 ;  /* 0x4b8000001111d820 */ /* 0x000fe20000400000 */
[----:B------:R-:W-:Y:S01]  /*36f0*/  @!P5 FMUL R43, R43, 16777216 ;  /* 0x4b8000002b2bd820 */ /* 0x000fe20000400000 */
[----:B------:R-:W2:Y:S01]  /*3700*/  MUFU.RCP R9, R63 ;  /* 0x0000003f00097308 */ /* 0x000ea20000001000 */
[----:B------:R-:W-:Y:S01]  /*3710*/  @!P5 FMUL R19, R19, 16777216 ;  /* 0x4b8000001313d820 */ /* 0x000fe20000400000 */
        /* <DEDUP_REMOVED lines=16> */
[----:B------:R-:W-:-:S02]  /*3820*/  IMAD R45, R66, 0x4, R33 ;  /* 0x00000004422d7824 */ /* 0x000fc400078e0221 */
[C---:B0-----:R-:W-:Y:S01]  /*3830*/  FMUL R55, R8.reuse, R55 ;  /* 0x0000003708377220 */ /* 0x041fe20000400000 */
[C---:B------:R-:W-:Y:S01]  /*3840*/  FMUL R11, R8.reuse, R13 ;  /* 0x0000000d080b7220 */ /* 0x040fe20000400000 */
        /* <DEDUP_REMOVED lines=13> */
[----:B------:R-:W-:Y:S01]  /*3920*/  FMUL R58, R8, R61 ;  /* 0x0000003d083a7220 */ /* 0x000fe20000400000 */
[C---:B--2---:R-:W-:Y:S01]  /*3930*/  FMUL R19, R9.reuse, R52 ;  /* 0x0000003409137220 */ /* 0x044fe20000400000 */
[C---:B------:R-:W-:Y:S01]  /*3940*/  FMUL R18, R9.reuse, R44 ;  /* 0x0000002c09127220 */ /* 0x040fe20000400000 */
[C---:B------:R-:W-:Y:S01]  /*3950*/  FMUL R26, R9.reuse, R26 ;  /* 0x0000001a091a7220 */ /* 0x040fe20000400000 */
[C---:B------:R-:W-:Y:S01]  /*3960*/  FMUL R15, R9.reuse, R62 ;  /* 0x0000003e090f7220 */ /* 0x040fe20000400000 */
[C---:B------:R-:W-:Y:S01]  /*3970*/  FMUL R17, R9.reuse, R36 ;  /* 0x0000002409117220 */ /* 0x040fe20000400000 */
[C---:B------:R-:W-:Y:S01]  /*3980*/  FMUL R8, R9.reuse, R16 ;  /* 0x0000001009087220 */ /* 0x040fe20000400000 */
[C---:B------:R-:W-:Y:S01]  /*3990*/  FMUL R13, R9.reuse, R40 ;  /* 0x00000028090d7220 */ /* 0x040fe20000400000 */
[----:B------:R-:W-:Y:S01]  /*39a0*/  FMUL R48, R9, R48 ;  /* 0x0000003009307220 */ /* 0x000fe20000400000 */
[----:B------:R-:W-:Y:S01]  /*39b0*/  IMAD R49, R66, 0x4, R45 ;  /* 0x0000000442317824 */ /* 0x000fe200078e022d */
[----:B------:R-:W-:Y:S01]  /*39c0*/  F2FP.F16.F32.PACK_AB R16, R26, R15 ;  /* 0x0000000f1a10723e */ /* 0x000fe200000000ff */
[----:B------:R-:W-:Y:S01]  /*39d0*/  IMAD.IADD R7, R68, 0x1, -R7 ;  /* 0x0000000144077824 */ /* 0x000fe200078e0a07 */
[----:B------:R-:W-:Y:S01]  /*39e0*/  F2FP.F16.F32.PACK_AB R17, R17, R8 ;  /* 0x000000081111723e */ /* 0x000fe200000000ff */
[----:B------:R-:W-:Y:S01]  /*39f0*/  IMAD R53, R66, 0x4, R49 ;  /* 0x0000000442357824 */ /* 0x000fe200078e0231 */
[----:B------:R-:W-:Y:S01]  /*3a00*/  F2FP.F16.F32.PACK_AB R18, R18, R13 ;  /* 0x0000000d1212723e */ /* 0x000fe200000000ff */
[----:B------:R-:W-:Y:S01]  /*3a10*/  FADD R7, R7, -1 ;  /* 0xbf80000007077421 */ /* 0x000fe20000000000 */
[----:B------:R-:W-:Y:S01]  /*3a20*/  F2FP.F16.F32.PACK_AB R19, R19, R48 ;  /* 0x000000301313723e */ /* 0x000fe200000000ff */
[----:B------:R-:W-:Y:S01]  /*3a30*/  BAR.SYNC.DEFER_BLOCKING 0x0 ;  /* 0x0000000000007b1d */ /* 0x000fe20000010000 */
[----:B------:R-:W-:-:S02]  /*3a40*/  IMAD R35, R66, 0x4, R53 ;  /* 0x0000000442237824 */ /* 0x000fc400078e0235 */
[----:B------:R-:W-:Y:S01]  /*3a50*/  @!P1 FMUL R12, R12, 16777216 ;  /* 0x4b8000000c0c9820 */ /* 0x000fe20000400000 */
[----:B------:R-:W-:Y:S02]  /*3a60*/  IMAD.IADD R10, R83, 0x1, -R10 ;  /* 0x00000001530a7824 */ /* 0x000fe400078e0a0a */
[----:B------:R-:W-:Y:S01]  /*3a70*/  @!P1 FMUL R14, R14, 16777216 ;  /* 0x4b8000000e0e9820 */ /* 0x000fe20000400000 */
[----:B------:R-:W-:Y:S02]  /*3a80*/  IMAD R40, R66, 0x4, R35 ;  /* 0x0000000442287824 */ /* 0x000fe400078e0223 */
[----:B------:R-:W-:Y:S01]  /*3a90*/  @!P1 FMUL R30, R30, 16777216 ;  /* 0x4b8000001e1e9820 */ /* 0x000fe20000400000 */
[----:B------:R-:W-:Y:S01]  /*3aa0*/  @!P1 FMUL R34, R34, 16777216 ;  /* 0x4b80000022229820 */ /* 0x000fe20000400000 */
[----:B------:R-:W-:Y:S01]  /*3ab0*/  @!P1 FMUL R38, R38, 16777216 ;  /* 0x4b80000026269820 */ /* 0x000fe20000400000 */
[----:B------:R-:W-:Y:S01]  /*3ac0*/  @!P1 FMUL R50, R50, 16777216 ;  /* 0x4b80000032329820 */ /* 0x000fe20000400000 */
[----:B------:R-:W-:Y:S01]  /*3ad0*/  LEA R43, R66, R40, 0x2 ;  /* 0x00000028422b7211 */ /* 0x000fe200078e10ff */
[----:B------:R-:W-:Y:S01]  /*3ae0*/  @!P1 FMUL R54, R54, 16777216 ;  /* 0x4b80000036369820 */ /* 0x000fe20000400000 */
[----:B------:R-:W-:Y:S01]  /*3af0*/  @!P1 FMUL R60, R60, 16777216 ;  /* 0x4b8000003c3c9820 */ /* 0x000fe20000400000 */
[C---:B------:R-:W-:Y:S01]  /*3b00*/  FMUL R15, R9.reuse, R12 ;  /* 0x0000000c090f7220 */ /* 0x040fe20000400000 */
[----:B------:R-:W-:Y:S01]  /*3b10*/  FMUL R26, R9, R14 ;  /* 0x0000000e091a7220 */ /* 0x000fe20000400000 */
[----:B------:R-:W-:-:S02]  /*3b20*/  IMAD R44, R66, 0x4, R43 ;  /* 0x00000004422c7824 */ /* 0x000fc400078e022b */
[C---:B------:R-:W-:Y:S01]  /*3b30*/  FMUL R14, R9.reuse, R30 ;  /* 0x0000001e090e7220 */ /* 0x040fe20000400000 */
[C---:B------:R-:W-:Y:S01]  /*3b40*/  FMUL R23, R9.reuse, R34 ;  /* 0x0000002209177220 */ /* 0x040fe20000400000 */
[C---:B------:R-:W-:Y:S01]  /*3b50*/  FMUL R13, R9.reuse, R38 ;  /* 0x00000026090d7220 */ /* 0x040fe20000400000 */
[C---:B------:R-:W-:Y:S02]  /*3b60*/  IMAD R48, R66.reuse, 0x4, R44 ;  /* 0x0000000442307824 */ /* 0x040fe400078e022c */
[C---:B------:R-:W-:Y:S01]  /*3b70*/  FMUL R12, R9.reuse, R54 ;  /* 0x00000036090c7220 */ /* 0x040fe20000400000 */
[C---:B------:R-:W-:Y:S01]  /*3b80*/  FMUL R27, R9.reuse, R60 ;  /* 0x0000003c091b7220 */ /* 0x040fe20000400000 */
[----:B------:R-:W-:Y:S01]  /*3b90*/  FMUL R50, R9, R50 ;  /* 0x0000003209327220 */ /* 0x000fe20000400000 */
[----:B------:R-:W-:Y:S01]  /*3ba0*/  F2FP.F16.F32.PACK_AB R9, R25, R46 ;  /* 0x0000002e1909723e */ /* 0x000fe200000000ff */
[----:B------:R0:W-:Y:S01]  /*3bb0*/  STS.128 [R3+UR8], R16 ;  /* 0x0000001003007988 */ /* 0x0001e20008000c08 */
[----:B------:R-:W-:Y:S01]  /*3bc0*/  IMAD R46, R66, 0x4, R48 ;  /* 0x00000004422e7824 */ /* 0x000fe200078e0230 */
[----:B------:R-:W-:-:S02]  /*3bd0*/  F2FP.F16.F32.PACK_AB R8, R59, R58 ;  /* 0x0000003a3b08723e */ /* 0x000fc400000000ff */
[----:B------:R-:W-:Y:S01]  /*3be0*/  F2FP.F16.F32.PACK_AB R13, R13, R50 ;  /* 0x000000320d0d723e */ /* 0x000fe200000000ff */
[----:B------:R-:W-:Y:S01]  /*3bf0*/  IMAD R50, R66, 0x4, R46 ;  /* 0x0000000442327824 */ /* 0x000fe200078e022e */
[----:B------:R-:W-:Y:S02]  /*3c00*/  F2FP.F16.F32.PACK_AB R11, R11, R24 ;  /* 0x000000180b0b723e */ /* 0x000fe400000000ff */
[----:B------:R-:W-:Y:S02]  /*3c10*/  ISETP.GE.U32.AND P1, PT, R68, 0x7f800000, PT ;  /* 0x7f8000004400780c */ /* 0x000fe40003f26070 */
[----:B------:R-:W-:Y:S02]  /*3c20*/  LEA R51, R66, R50, 0x2 ;  /* 0x0000003242337211 */ /* 0x000fe400078e10ff */
[----:B------:R-:W-:Y:S02]  /*3c30*/  F2FP.F16.F32.PACK_AB R12, R12, R27 ;  /* 0x0000001b0c0c723e */ /* 0x000fe400000000ff */
[----:B------:R-:W-:Y:S01]  /*3c40*/  F2FP.F16.F32.PACK_AB R15, R15, R26 ;  /* 0x0000001a0f0f723e */ /* 0x000fe200000000ff */
[----:B------:R-:W-:-:S02]  /*3c50*/  IMAD R52, R66, 0x4, R51 ;  /* 0x0000000442347824 */ /* 0x000fc400078e0233 */
[----:B0-----:R-:W-:Y:S01]  /*3c60*/  FADD R17, R10, -1 ;  /* 0xbf8000000a117421 */ /* 0x001fe20000000000 */
[----:B------:R-:W-:Y:S01]  /*3c70*/  IMAD.MOV.U32 R18, RZ, RZ, 0x3dc6b27f ;  /* 0x3dc6b27fff127424 */ /* 0x000fe200078e00ff */
[----:B------:R-:W-:Y:S01]  /*3c80*/  F2FP.F16.F32.PACK_AB R10, R21, R32 ;  /* 0x00000020150a723e */ /* 0x000fe200000000ff */
[C---:B------:R-:W-:Y:S01]  /*3c90*/  IMAD R54, R66.reuse, 0x4, R52 ;  /* 0x0000000442367824 */ /* 0x040fe200078e0234 */
[----:B------:R-:W-:Y:S01]  /*3ca0*/  ISETP.GE.U32.AND P3, PT, R83, 0x7f800000, PT ;  /* 0x7f8000005300780c */ /* 0x000fe20003f66070 */
[-C--:B------:R-:W-:Y:S01]  /*3cb0*/  FFMA.FTZ R16, R7, R18.reuse, -0.16845393180847167969 ;  /* 0xbe2c7f3007107423 */ /* 0x080fe20000010012 */
[----:B------:R-:W-:Y:S01]  /*3cc0*/  FFMA.FTZ R18, R17, R18, -0.16845393180847167969 ;  /* 0xbe2c7f3011127423 */ /* 0x000fe20000010012 */
[----:B------:R0:W-:Y:S01]  /*3cd0*/  STS.128 [R3+UR8+0x80], R8 ;  /* 0x0000800803007988 */ /* 0x0001e20008000c08 */
[----:B------:R-:W-:Y:S02]  /*3ce0*/  IMAD R57, R66, 0x4, R54 ;  /* 0x0000000442397824 */ /* 0x000fe400078e0236 */
[----:B------:R-:W-:Y:S01]  /*3cf0*/  FFMA.FTZ R16, R7, R16, 0.1716887056827545166 ;  /* 0x3e2fcf2a07107423 */ /* 0x000fe20000010010 */
[----:B------:R-:W-:Y:S01]  /*3d00*/  FFMA.FTZ R18, R17, R18, 0.1716887056827545166 ;  /* 0x3e2fcf2a11127423 */ /* 0x000fe20000010012 */
[----:B------:R-:W-:Y:S01]  /*3d10*/  F2FP.F16.F32.PACK_AB R14, R14, R23 ;  /* 0x000000170e0e723e */ /* 0x000fe200000000ff */
[----:B------:R-:W-:-:S02]  /*3d20*/  IMAD R58, R66, 0x4, R57 ;  /* 0x00000004423a7824 */ /* 0x000fc400078e0239 */
[----:B------:R-:W-:Y:S01]  /*3d30*/  FFMA.FTZ R16, R7, R16, -0.17900948226451873779 ;  /* 0xbe374e4307107423 */ /* 0x000fe20000010010 */
[----:B------:R-:W-:Y:S01]  /*3d40*/  FFMA.FTZ R18, R17, R18, -0.17900948226451873779 ;  /* 0xbe374e4311127423 */ /* 0x000fe20000010012 */
[----:B------:R-:W-:Y:S01]  /*3d50*/  F2FP.F16.F32.PACK_AB R24, R31, R56 ;  /* 0x000000381f18723e */ /* 0x000fe200000000ff */
[C---:B------:R-:W-:Y:S02]  /*3d60*/  IMAD R59, R66.reuse, 0x4, R58 ;  /* 0x00000004423b7824 */ /* 0x040fe400078e023a */
[----:B------:R-:W-:Y:S01]  /*3d70*/  FFMA.FTZ R16, R7, R16, 0.20512372255325317383 ;  /* 0x3e520bf407107423 */ /* 0x000fe20000010010 */
[----:B------:R-:W-:Y:S01]  /*3d80*/  FFMA.FTZ R18, R17, R18, 0.20512372255325317383 ;  /* 0x3e520bf411127423 */ /* 0x000fe20000010012 */
[----:B------:R-:W-:Y:S01]  /*3d90*/  F2FP.F16.F32.PACK_AB R25, R39, R42 ;  /* 0x0000002a2719723e */ /* 0x000fe200000000ff */
[----:B------:R-:W-:Y:S01]  /*3da0*/  STS.128 [R3+UR8+0x400], R12 ;  /* 0x0004000c03007988 */ /* 0x000fe20008000c08 */
[----:B------:R-:W-:Y:S01]  /*3db0*/  FFMA.FTZ R16, R7, R16, -0.24046532809734344482 ;  /* 0xbe763c8b07107423 */ /* 0x000fe20000010010 */
[----:B------:R-:W-:Y:S01]  /*3dc0*/  FFMA.FTZ R18, R17, R18, -0.24046532809734344482 ;  /* 0xbe763c8b11127423 */ /* 0x000fe20000010012 */
[----:B0-----:R-:W0:Y:S01]  /*3dd0*/  LDC.64 R8, c[0x0][0x228] ;  /* 0x00008a00ff087b82 */ /* 0x001e220000000a00 */
[----:B------:R-:W-:Y:S01]  /*3de0*/  F2FP.F16.F32.PACK_AB R26, R47, R28 ;  /* 0x0000001c2f1a723e */ /* 0x000fe200000000ff */
[----:B------:R-:W-:Y:S01]  /*3df0*/  FFMA.FTZ R16, R7, R16, 0.28857114911079406738 ;  /* 0x3e93bf9907107423 */ /* 0x000fe20000010010 */
[----:B------:R-:W-:Y:S01]  /*3e00*/  FFMA.FTZ R18, R17, R18, 0.28857114911079406738 ;  /* 0x3e93bf9911127423 */ /* 0x000fe20000010012 */
[----:B------:R-:W-:Y:S01]  /*3e10*/  F2FP.F16.F32.PACK_AB R27, R55, R22 ;  /* 0x00000016371b723e */ /* 0x000fe200000000ff */
[----:B------:R-:W-:-:S02]  /*3e20*/  IMAD R61, R66, 0x4, R59 ;  /* 0x00000004423d7824 */ /* 0x000fc400078e023b */
[----:B------:R-:W-:Y:S01]  /*3e30*/  FFMA.FTZ R16, R7, R16, -0.36067417263984680176 ;  /* 0xbeb8aa4907107423 */ /* 0x000fe20000010010 */
[----:B------:R-:W-:Y:S01]  /*3e40*/  FFMA.FTZ R18, R17, R18, -0.36067417263984680176 ;  /* 0xbeb8aa4911127423 */ /* 0x000fe20000010012 */
[----:B------:R-:W-:Y:S01]  /*3e50*/  @P3 MOV R10, 0x7f800000 ;  /* 0x7f800000000a3802 */ /* 0x000fe20000000f00 */
[----:B------:R2:W-:Y:S01]  /*3e60*/  STS.128 [R3+UR8+0x480], R24 ;  /* 0x0004801803007988 */ /* 0x0005e20008000c08 */
[----:B------:R-:W-:Y:S01]  /*3e70*/  FFMA.FTZ R16, R7, R16, 0.48089820146560668945 ;  /* 0x3ef6384a07107423 */ /* 0x000fe20000010010 */
[----:B------:R-:W-:Y:S01]  /*3e80*/  FFMA.FTZ R18, R17, R18, 0.48089820146560668945 ;  /* 0x3ef6384a11127423 */ /* 0x000fe20000010012 */
[----:B------:R-:W-:Y:S01]  /*3e90*/  ULDC.64 UR8, c[0x0][0x270] ;  /* 0x00009c0000087ab9 */ /* 0x000fe20000000a00 */
[C---:B------:R-:W-:Y:S02]  /*3ea0*/  IMAD R63, R66.reuse, 0x4, R61 ;  /* 0x00000004423f7824 */ /* 0x040fe400078e023d */
[----:B------:R-:W-:Y:S01]  /*3eb0*/  FFMA.FTZ R16, R7, R16, -0.72134751081466674805 ;  /* 0xbf38aa3b07107423 */ /* 0x000fe20000010010 */
[----:B------:R-:W-:Y:S01]  /*3ec0*/  FFMA.FTZ R18, R17, R18, -0.72134751081466674805 ;  /* 0xbf38aa3b11127423 */ /* 0x000fe20000010012 */
[----:B-1----:R-:W-:Y:S01]  /*3ed0*/  UIMAD UR8, UR12, UR8, URZ ;  /* 0x000000080c0872a4 */ /* 0x002fe2000f8e023f */
[----:B------:R-:W-:Y:S01]  /*3ee0*/  BAR.SYNC.DEFER_BLOCKING 0x0 ;  /* 0x0000000000007b1d */ /* 0x000fe20000010000 */
[----:B------:R-:W-:Y:S01]  /*3ef0*/  FMUL R16, R7, R16 ;  /* 0x0000001007107220 */ /* 0x000fe20000400000 */
[----:B------:R-:W-:Y:S01]  /*3f00*/  FMUL R18, R17, R18 ;  /* 0x0000001211127220 */ /* 0x000fe20000400000 */
[----:B------:R-:W-:Y:S01]  /*3f10*/  USHF.L.U32 UR11, UR8, 0x1, URZ ;  /* 0x00000001080b7899 */ /* 0x000fe2000800063f */
[----:B------:R-:W-:Y:S01]  /*3f20*/  LEA R67, R66, R63, 0x2 ;  /* 0x0000003f42437211 */ /* 0x000fe200078e10ff */
[----:B------:R-:W-:Y:S01]  /*3f30*/  FMUL R16, R7, R16 ;  /* 0x0000001007107220 */ /* 0x000fe20000400000 */
[----:B------:R-:W-:Y:S01]  /*3f40*/  FMUL R18, R17, R18 ;  /* 0x0000001211127220 */ /* 0x000fe20000400000 */
[----:B------:R-:W-:-:S02]  /*3f50*/  FSETP.NEU.AND P2, PT, R68, RZ, PT ;  /* 0x000000ff4400720b */ /* 0x000fc40003f4d000 */
[----:B------:R-:W-:Y:S01]  /*3f60*/  FFMA.FTZ R7, R7, 1.4426950216293334961, R16 ;  /* 0x3fb8aa3b07077823 */ /* 0x000fe20000010010 */
[----:B------:R-:W-:Y:S01]  /*3f70*/  FFMA.FTZ R17, R17, 1.4426950216293334961, R18 ;  /* 0x3fb8aa3b11117823 */ /* 0x000fe20000010012 */
[----:B------:R-:W-:Y:S01]  /*3f80*/  IMAD R69, R66, 0x4, R67 ;  /* 0x0000000442457824 */ /* 0x000fe200078e0243 */
[----:B------:R-:W-:Y:S01]  /*3f90*/  SHF.R.U32.HI R5, RZ, 0x1, R0 ;  /* 0x00000001ff057819 */ /* 0x000fe20000011600 */
[----:B------:R-:W-:Y:S01]  /*3fa0*/  FADD R80, R6, R7 ;  /* 0x0000000706507221 */ /* 0x000fe20000000000 */
[----:B------:R-:W-:Y:S02]  /*3fb0*/  @P1 IMAD.MOV.U32 R6, RZ, RZ, 0x7f800000 ;  /* 0x7f800000ff061424 */ /* 0x000fe400078e00ff */
[----:B--2---:R-:W-:Y:S01]  /*3fc0*/  FADD R3, R20, R17 ;  /* 0x0000001114037221 */ /* 0x004fe20000000000 */
[C---:B------:R-:W-:Y:S01]  /*3fd0*/  @P3 FFMA.FTZ R3, R83.reuse, R10, +INF ;  /* 0x7f80000053033423 */ /* 0x040fe2000001000a */
[----:B------:R-:W-:Y:S02]  /*3fe0*/  IMAD R71, R66, 0x4, R69 ;  /* 0x0000000442477824 */ /* 0x000fe400078e0245 */
[----:B------:R-:W-:Y:S01]  /*3ff0*/  @P1 FFMA.FTZ R80, R68, R6, +INF ;  /* 0x7f80000044501423 */ /* 0x000fe20000010006 */
[----:B------:R-:W-:Y:S01]  /*4000*/  IMAD R6, R2, UR9, RZ ;  /* 0x0000000902067c24 */ /* 0x000fe2000f8e02ff */
[----:B------:R-:W-:Y:S01]  /*4010*/  UIMAD.WIDE UR8, UR8, 0x2, URZ ;  /* 0x00000002080878a5 */ /* 0x000fe2000f8e023f */
[----:B------:R-:W-:Y:S01]  /*4020*/  IMAD R73, R66, 0x4, R71 ;  /* 0x0000000442497824 */ /* 0x000fe200078e0247 */
[----:B------:R-:W-:Y:S01]  /*4030*/  FSETP.NEU.AND P1, PT, R83, RZ, PT ;  /* 0x000000ff5300720b */ /* 0x000fe20003f2d000 */
[----:B------:R-:W-:Y:S01]  /*4040*/  IMAD.SHL.U32 R7, R6, 0x2, RZ ;  /* 0x0000000206077824 */ /* 0x000fe200078e00ff */
[----:B------:R-:W-:Y:S01]  /*4050*/  LOP3.LUT R83, R4, UR10, RZ, 0x3c, !PT ;  /* 0x0000000a04537c12 */ /* 0x000fe2000f8e3cff */
[----:B------:R-:W-:Y:S01]  /*4060*/  IMAD.HI R6, R6, 0x2, RZ ;  /* 0x0000000206067827 */ /* 0x000fe200078e02ff */
[----:B------:R-:W-:Y:S01]  /*4070*/  FSEL R80, R80, -INF , P2 ;  /* 0xff80000050507808 */ /* 0x000fe20001000000 */
[----:B------:R-:W-:Y:S01]  /*4080*/  ULDC UR8, c[0x0][0x27c] ;  /* 0x00009f0000087ab9 */ /* 0x000fe20000000800 */
[----:B0-----:R-:W-:Y:S01]  /*4090*/  IADD3 R78, P3, P4, R7, UR11, R8 ;  /* 0x0000000b074e7c10 */ /* 0x001fe2000fc7e008 */
[----:B------:R-:W-:Y:S01]  /*40a0*/  IMAD R75, R66, 0x4, R73 ;  /* 0x00000004424b7824 */ /* 0x000fe200078e0249 */
[----:B------:R-:W-:Y:S01]  /*40b0*/  LOP3.LUT R88, R83, 0x40, RZ, 0x3c, !PT ;  /* 0x0000004053587812 */ /* 0x000fe200078e3cff */
[----:B------:R-:W-:Y:S01]  /*40c0*/  FFMA R80, R80, 0.69314718246459960938, R65 ;  /* 0x3f31721850507823 */ /* 0x000fe20000000041 */
[----:B------:R-:W-:Y:S01]  /*40d0*/  IADD3.X R84, R6, UR9, R9, P3, P4 ;  /* 0x0000000906547c10 */ /* 0x000fe20009fe8409 */
[C---:B------:R-:W-:Y:S01]  /*40e0*/  IMAD R77, R66.reuse, 0x4, R75 ;  /* 0x00000004424d7824 */ /* 0x040fe200078e024b */
[-C--:B------:R-:W-:Y:S01]  /*40f0*/  LEA R6, P5, R37, R78.reuse, 0x1 ;  /* 0x0000004e25067211 */ /* 0x080fe200078a08ff */
[----:B------:R-:W0:Y:S01]  /*4100*/  LDS.128 R8, [R83+UR4] ;  /* 0x0000000453087984 */ /* 0x000e220008000c00 */
[-C--:B------:R-:W-:Y:S01]  /*4110*/  LEA R16, P6, R41, R78.reuse, 0x1 ;  /* 0x0000004e29107211 */ /* 0x080fe200078c08ff */
[C---:B------:R-:W-:Y:S01]  /*4120*/  IMAD R79, R66.reuse, 0x4, R77 ;  /* 0x00000004424f7824 */ /* 0x040fe200078e024d */
[-C--:B------:R-:W-:Y:S01]  /*4130*/  LEA R18, P3, R29, R78.reuse, 0x1 ;  /* 0x0000004e1d127211 */ /* 0x080fe200078608ff */
[----:B------:R-:W1:Y:S01]  /*4140*/  LDS.128 R12, [R88+UR4] ;  /* 0x00000004580c7984 */ /* 0x000e620008000c00 */
[----:B------:R-:W-:Y:S01]  /*4150*/  LEA R20, P4, R33, R78, 0x1 ;  /* 0x0000004e21147211 */ /* 0x000fe200078808ff */
[C---:B------:R-:W-:Y:S01]  /*4160*/  IMAD R81, R66.reuse, 0x4, R79 ;  /* 0x0000000442517824 */ /* 0x040fe200078e024f */
[-C--:B------:R-:W-:Y:S01]  /*4170*/  LEA.HI.X.SX32 R7, R37, R84.reuse, 0x1, P5 ;  /* 0x0000005425077211 */ /* 0x080fe200028f0eff */
[----:B------:R-:W2:Y:S01]  /*4180*/  LDS.128 R88, [R88+UR4+0x800] ;  /* 0x0008000458587984 */ /* 0x000ea20008000c00 */
[-C--:B------:R-:W-:Y:S01]  /*4190*/  LEA.HI.X.SX32 R17, R41, R84.reuse, 0x1, P6 ;  /* 0x0000005429117211 */ /* 0x080fe200030f0eff */
[C---:B------:R-:W-:Y:S01]  /*41a0*/  IMAD R82, R66.reuse, 0x4, R81 ;  /* 0x0000000442527824 */ /* 0x040fe200078e0251 */
[----:B------:R-:W-:Y:S01]  /*41b0*/  LEA.HI.X.SX32 R19, R29, R84, 0x1, P3 ;  /* 0x000000541d137211 */ /* 0x000fe200018f0eff */
[----:B------:R-:W-:Y:S01]  /*41c0*/  UIMAD UR8, UR12, UR8, URZ ;  /* 0x000000080c0872a4 */ /* 0x000fe2000f8e023f */
[-C--:B------:R-:W-:Y:S01]  /*41d0*/  LEA R22, P5, R45, R78.reuse, 0x1 ;  /* 0x0000004e2d167211 */ /* 0x080fe200078a08ff */
[----:B------:R-:W-:Y:S01]  /*41e0*/  IMAD R4, R66, 0x4, R82 ;  /* 0x0000000442047824 */ /* 0x000fe200078e0252 */
[-C--:B------:R-:W-:Y:S01]  /*41f0*/  LEA R24, P6, R49, R78.reuse, 0x1 ;  /* 0x0000004e31187211 */ /* 0x080fe200078c08ff */
[----:B------:R-:W-:Y:S01]  /*4200*/  USHF.L.U32 UR10, UR8, 0x2, URZ ;  /* 0x00000002080a7899 */ /* 0x000fe2000800063f */
[----:B------:R-:W-:Y:S01]  /*4210*/  LEA R26, P3, R53, R78, 0x1 ;  /* 0x0000004e351a7211 */ /* 0x000fe200078608ff */
[----:B------:R-:W-:Y:S01]  /*4220*/  UIMAD.WIDE UR8, UR8, 0x4, URZ ;  /* 0x00000004080878a5 */ /* 0x000fe2000f8e023f */
[----:B------:R-:W-:-:S02]  /*4230*/  LEA.HI.X.SX32 R21, R33, R84, 0x1, P4 ;  /* 0x0000005421157211 */ /* 0x000fc400020f0eff */
[----:B------:R-:W-:Y:S02]  /*4240*/  LEA R28, P4, R35, R78, 0x1 ;  /* 0x0000004e231c7211 */ /* 0x000fe400078808ff */
[-C--:B------:R-:W-:Y:S02]  /*4250*/  LEA.HI.X.SX32 R23, R45, R84.reuse, 0x1, P5 ;  /* 0x000000542d177211 */ /* 0x080fe400028f0eff */
[-C--:B------:R-:W-:Y:S02]  /*4260*/  LEA.HI.X.SX32 R25, R49, R84.reuse, 0x1, P6 ;  /* 0x0000005431197211 */ /* 0x080fe400030f0eff */
[----:B------:R-:W-:Y:S02]  /*4270*/  LEA.HI.X.SX32 R27, R53, R84, 0x1, P3 ;  /* 0x00000054351b7211 */ /* 0x000fe400018f0eff */
[-C--:B------:R-:W-:Y:S02]  /*4280*/  LEA R30, P5, R40, R78.reuse, 0x1 ;  /* 0x0000004e281e7211 */ /* 0x080fe400078a08ff */
[----:B------:R-:W-:-:S02]  /*4290*/  LEA R32, P6, R43, R78, 0x1 ;  /* 0x0000004e2b207211 */ /* 0x000fc400078c08ff */
[----:B------:R-:W-:Y:S02]  /*42a0*/  LEA R34, P3, R44, R78, 0x1 ;  /* 0x0000004e2c227211 */ /* 0x000fe400078608ff */
[----:B------:R-:W-:Y:S02]  /*42b0*/  LEA.HI.X.SX32 R29, R35, R84, 0x1, P4 ;  /* 0x00000054231d7211 */ /* 0x000fe400020f0eff */
[----:B------:R-:W-:Y:S02]  /*42c0*/  LEA R36, P4, R48, R78, 0x1 ;  /* 0x0000004e30247211 */ /* 0x000fe400078808ff */
[-C--:B------:R-:W-:Y:S01]  /*42d0*/  LEA.HI.X.SX32 R31, R40, R84.reuse, 0x1, P5 ;  /* 0x00000054281f7211 */ /* 0x080fe200028f0eff */
[----:B0-----:R0:W-:Y:S01]  /*42e0*/  STG.E.U16 desc[UR6][R6.64], R8 ;  /* 0x0000000806007986 */ /* 0x0011e2000c101506 */
[-C--:B------:R-:W-:Y:S02]  /*42f0*/  LEA.HI.X.SX32 R33, R43, R84.reuse, 0x1, P6 ;  /* 0x000000542b217211 */ /* 0x080fe400030f0eff */
[----:B------:R-:W-:Y:S01]  /*4300*/  LEA.HI.X.SX32 R35, R44, R84, 0x1, P3 ;  /* 0x000000542c237211 */ /* 0x000fe200018f0eff */
[----:B-1----:R1:W-:Y:S01]  /*4310*/  STG.E.U16 desc[UR6][R16.64], R12 ;  /* 0x0000000c10007986 */ /* 0x0023e2000c101506 */
[----:B------:R-:W-:-:S02]  /*4320*/  LEA R38, P5, R46, R78, 0x1 ;  /* 0x0000004e2e267211 */ /* 0x000fc400078a08ff */
[-C--:B------:R-:W-:Y:S02]  /*4330*/  LEA R40, P6, R50, R78.reuse, 0x1 ;  /* 0x0000004e32287211 */ /* 0x080fe400078c08ff */
[----:B------:R-:W-:Y:S02]  /*4340*/  LEA R42, P3, R51, R78, 0x1 ;  /* 0x0000004e332a7211 */ /* 0x000fe400078608ff */
[----:B------:R-:W-:Y:S02]  /*4350*/  LEA.HI.X.SX32 R37, R48, R84, 0x1, P4 ;  /* 0x0000005430257211 */ /* 0x000fe400020f0eff */
[----:B------:R-:W-:Y:S02]  /*4360*/  LEA R44, P4, R52, R78, 0x1 ;  /* 0x0000004e342c7211 */ /* 0x000fe400078808ff */
[-C--:B------:R-:W-:Y:S02]  /*4370*/  LEA.HI.X.SX32 R39, R46, R84.reuse, 0x1, P5 ;  /* 0x000000542e277211 */ /* 0x080fe400028f0eff */
[----:B------:R-:W-:-:S02]  /*4380*/  LEA.HI.X.SX32 R41, R50, R84, 0x1, P6 ;  /* 0x0000005432297211 */ /* 0x000fc400030f0eff */
[----:B------:R-:W-:Y:S02]  /*4390*/  LEA.HI.X.SX32 R43, R51, R84, 0x1, P3 ;  /* 0x00000054332b7211 */ /* 0x000fe400018f0eff */
[-C--:B------:R-:W-:Y:S02]  /*43a0*/  LEA R46, P5, R54, R78.reuse, 0x1 ;  /* 0x0000004e362e7211 */ /* 0x080fe400078a08ff */
[-C--:B------:R-:W-:Y:S02]  /*43b0*/  LEA R48, P6, R57, R78.reuse, 0x1 ;  /* 0x0000004e39307211 */ /* 0x080fe400078c08ff */
[----:B------:R-:W-:Y:S02]  /*43c0*/  LEA R50, P3, R58, R78, 0x1 ;  /* 0x0000004e3a327211 */ /* 0x000fe400078608ff */
[----:B------:R-:W-:Y:S02]  /*43d0*/  LEA.HI.X.SX32 R45, R52, R84, 0x1, P4 ;  /* 0x00000054342d7211 */ /* 0x000fe400020f0eff */
[----:B------:R-:W-:-:S02]  /*43e0*/  LEA R52, P4, R59, R78, 0x1 ;  /* 0x0000004e3b347211 */ /* 0x000fc400078808ff */
[-C--:B------:R-:W-:Y:S02]  /*43f0*/  LEA.HI.X.SX32 R47, R54, R84.reuse, 0x1, P5 ;  /* 0x00000054362f7211 */ /* 0x080fe400028f0eff */
[-C--:B------:R-:W-:Y:S02]  /*4400*/  LEA.HI.X.SX32 R49, R57, R84.reuse, 0x1, P6 ;  /* 0x0000005439317211 */ /* 0x080fe400030f0eff */
[----:B------:R-:W-:Y:S02]  /*4410*/  LEA.HI.X.SX32 R51, R58, R84, 0x1, P3 ;  /* 0x000000543a337211 */ /* 0x000fe400018f0eff */
[-C--:B------:R-:W-:Y:S02]  /*4420*/  LEA R54, P5, R61, R78.reuse, 0x1 ;  /* 0x0000004e3d367211 */ /* 0x080fe400078a08ff */
[-C--:B------:R-:W-:Y:S02]  /*4430*/  LEA R56, P6, R63, R78.reuse, 0x1 ;  /* 0x0000004e3f387211 */ /* 0x080fe400078c08ff */
[----:B------:R-:W-:-:S02]  /*4440*/  LEA R58, P3, R67, R78, 0x1 ;  /* 0x0000004e433a7211 */ /* 0x000fc400078608ff */
[----:B------:R-:W-:Y:S02]  /*4450*/  LEA.HI.X.SX32 R53, R59, R84, 0x1, P4 ;  /* 0x000000543b357211 */ /* 0x000fe400020f0eff */
[----:B------:R-:W-:Y:S02]  /*4460*/  LEA R60, P4, R69, R78, 0x1 ;  /* 0x0000004e453c7211 */ /* 0x000fe400078808ff */
[-C--:B------:R-:W-:Y:S02]  /*4470*/  LEA.HI.X.SX32 R55, R61, R84.reuse, 0x1, P5 ;  /* 0x000000543d377211 */ /* 0x080fe400028f0eff */
[-C--:B------:R-:W-:Y:S02]  /*4480*/  LEA.HI.X.SX32 R57, R63, R84.reuse, 0x1, P6 ;  /* 0x000000543f397211 */ /* 0x080fe400030f0eff */
[----:B------:R-:W-:Y:S02]  /*4490*/  LEA.HI.X.SX32 R59, R67, R84, 0x1, P3 ;  /* 0x00000054433b7211 */ /* 0x000fe400018f0eff */
        /* <DEDUP_REMOVED lines=15> */
[-C--:B------:R-:W-:Y:S02]  /*4590*/  LEA.HI.X.SX32 R77, R82, R84.reuse, 0x1, P3 ;  /* 0x00000054524d7211 */ /* 0x080fe400018f0eff */
[----:B------:R-:W-:Y:S02]  /*45a0*/  LEA.HI.X.SX32 R79, R4, R84, 0x1, P4 ;  /* 0x00000054044f7211 */ /* 0x000fe400020f0eff */
[----:B------:R-:W3:Y:S01]  /*45b0*/  LDS.128 R84, [R83+UR4+0x800] ;  /* 0x0008000453547984 */ /* 0x000ee20008000c00 */
[----:B------:R-:W-:Y:S02]  /*45c0*/  PRMT R4, R8, 0x7632, R4 ;  /* 0x0000763208047816 */ /* 0x000fe40000000004 */
[----:B0-----:R-:W-:-:S02]  /*45d0*/  PRMT R7, R12, 0x7632, R7 ;  /* 0x000076320c077816 */ /* 0x001fc40000000007 */
[----:B-1----:R-:W-:Y:S01]  /*45e0*/  PRMT R17, R9, 0x7632, R17 ;  /* 0x0000763209117816 */ /* 0x002fe20000000011 */
[----:B------:R0:W-:Y:S01]  /*45f0*/  STG.E.U16 desc[UR6][R18.64], R4 ;  /* 0x0000000412007986 */ /* 0x0001e2000c101506 */
[----:B------:R-:W-:Y:S02]  /*4600*/  PRMT R6, R10, 0x7632, R6 ;  /* 0x000076320a067816 */ /* 0x000fe40000000006 */
[----:B------:R-:W-:Y:S01]  /*4610*/  PRMT R8, R14, 0x7632, R8 ;  /* 0x000076320e087816 */ /* 0x000fe20000000008 */
[----:B------:R1:W-:Y:S01]  /*4620*/  STG.E.U16 desc[UR6][R20.64], R7 ;  /* 0x0000000714007986 */ /* 0x0003e2000c101506 */
[----:B------:R-:W-:Y:S02]  /*4630*/  FSEL R3, R3, -INF , P1 ;  /* 0xff80000003037808 */ /* 0x000fe40000800000 */
[----:B------:R-:W-:Y:S01]  /*4640*/  IADD3 R104, R104, UR4, R103 ;  /* 0x0000000468687c10 */ /* 0x000fe2000fffe067 */
[----:B------:R4:W-:Y:S01]  /*4650*/  STG.E.U16 desc[UR6][R22.64], R9 ;  /* 0x0000000916007986 */ /* 0x0009e2000c101506 */
[----:B------:R-:W-:Y:S01]  /*4660*/  LOP3.LUT R5, R5, 0x4, RZ, 0xc0, !PT ;  /* 0x0000000405057812 */ /* 0x000fe200078ec0ff */
[----:B------:R-:W-:Y:S01]  /*4670*/  FFMA R81, R3, 0.69314718246459960938, R64 ;  /* 0x3f31721803517823 */ /* 0x000fe20000000040 */
[----:B------:R-:W-:Y:S01]  /*4680*/  IMAD.SHL.U32 R3, R2, 0x4, RZ ;  /* 0x0000000402037824 */ /* 0x000fe200078e00ff */
[----:B0-----:R-:W-:Y:S01]  /*4690*/  PRMT R19, R13, 0x7632, R19 ;  /* 0x000076320d137816 */ /* 0x001fe20000000013 */
[----:B------:R-:W-:Y:S01]  /*46a0*/  STG.E.U16 desc[UR6][R24.64], R13 ;  /* 0x0000000d18007986 */ /* 0x000fe2000c101506 */
[----:B------:R-:W-:Y:S01]  /*46b0*/  IMAD.SHL.U32 R4, R0, 0x2, RZ ;  /* 0x0000000200047824 */ /* 0x000fe200078e00ff */
[----:B-1----:R-:W-:-:S02]  /*46c0*/  PRMT R21, R11, 0x7632, R21 ;  /* 0x000076320b157816 */ /* 0x002fc40000000015 */
[----:B------:R2:W-:Y:S01]  /*46d0*/  STG.E.U16 desc[UR6][R26.64], R17 ;  /* 0x000000111a007986 */ /* 0x0005e2000c101506 */
[----:B------:R-:W-:Y:S01]  /*46e0*/  IMAD.HI R0, R2, 0x4, RZ ;  /* 0x0000000402007827 */ /* 0x000fe200078e02ff */
[----:B------:R-:W-:Y:S02]  /*46f0*/  LOP3.LUT R4, R4, 0xf8, RZ, 0xc0, !PT ;  /* 0x000000f804047812 */ /* 0x000fe400078ec0ff */
[----:B------:R0:W-:Y:S01]  /*4700*/  STG.E.U16 desc[UR6][R28.64], R19 ;  /* 0x000000131c007986 */ /* 0x0001e2000c101506 */
[----:B----4-:R-:W-:Y:S01]  /*4710*/  PRMT R22, R15, 0x7632, R22 ;  /* 0x000076320f167816 */ /* 0x010fe20000000016 */
[----:B------:R-:W-:Y:S02]  /*4720*/  IMAD.IADD R5, R5, 0x1, R104 ;  /* 0x0000000105057824 */ /* 0x000fe400078e0268 */
[----:B------:R1:W-:Y:S04]  /*4730*/  STG.E.U16 desc[UR6][R30.64], R10 ;  /* 0x0000000a1e007986 */ /* 0x0003e8000c101506 */
[----:B------:R-:W-:Y:S01]  /*4740*/  STG.E.U16 desc[UR6][R32.64], R14 ;  /* 0x0000000e20007986 */ /* 0x000fe2000c101506 */
[----:B--2---:R-:W-:-:S03]  /*4750*/  PRMT R26, R88, 0x7632, R26 ;  /* 0x00007632581a7816 */ /* 0x004fc6000000001a */
[----:B------:R2:W-:Y:S01]  /*4760*/  STG.E.U16 desc[UR6][R34.64], R6 ;  /* 0x0000000622007986 */ /* 0x0005e2000c101506 */
[----:B---3--:R-:W-:Y:S02]  /*4770*/  PRMT R25, R84, 0x7632, R25 ;  /* 0x0000763254197816 */ /* 0x008fe40000000019 */
[----:B0-----:R-:W-:Y:S01]  /*4780*/  PRMT R29, R85, 0x7632, R29 ;  /* 0x00007632551d7816 */ /* 0x001fe2000000001d */
[----:B------:R-:W-:Y:S01]  /*4790*/  STG.E.U16 desc[UR6][R36.64], R8 ;  /* 0x0000000824007986 */ /* 0x000fe2000c101506 */
[----:B-1----:R-:W-:-:S03]  /*47a0*/  PRMT R30, R89, 0x7632, R30 ;  /* 0x00007632591e7816 */ /* 0x002fc6000000001e */
[----:B------:R0:W-:Y:S04]  /*47b0*/  STG.E.U16 desc[UR6][R38.64], R11 ;  /* 0x0000000b26007986 */ /* 0x0001e8000c101506 */
[----:B------:R1:W-:Y:S01]  /*47c0*/  STG.E.U16 desc[UR6][R40.64], R15 ;  /* 0x0000000f28007986 */ /* 0x0003e2000c101506 */
[----:B--2---:R-:W-:Y:S01]  /*47d0*/  PRMT R34, R86, 0x7632, R34 ;  /* 0x0000763256227816 */ /* 0x004fe20000000022 */
[----:B------:R-:W2:Y:S01]  /*47e0*/  LDC.64 R6, c[0x0][0x230] ;  /* 0x00008c00ff067b82 */ /* 0x000ea20000000a00 */
[----:B------:R-:W-:Y:S01]  /*47f0*/  PRMT R35, R90, 0x7632, R35 ;  /* 0x000076325a237816 */ /* 0x000fe20000000023 */
[----:B------:R1:W-:Y:S04]  /*4800*/  STG.E.U16 desc[UR6][R42.64], R21 ;  /* 0x000000152a007986 */ /* 0x0003e8000c101506 */
[----:B------:R1:W-:Y:S01]  /*4810*/  STG.E.U16 desc[UR6][R44.64], R22 ;  /* 0x000000162c007986 */ /* 0x0003e2000c101506 */
[----:B0-----:R-:W-:-:S02]  /*4820*/  PRMT R38, R87, 0x7632, R38 ;  /* 0x0000763257267816 */ /* 0x001fc40000000026 */
[----:B------:R-:W-:Y:S01]  /*4830*/  PRMT R39, R91, 0x7632, R39 ;  /* 0x000076325b277816 */ /* 0x000fe20000000027 */
[----:B------:R1:W-:Y:S04]  /*4840*/  STG.E.U16 desc[UR6][R46.64], R84 ;  /* 0x000000542e007986 */ /* 0x0003e8000c101506 */
[----:B------:R1:W-:Y:S04]  /*4850*/  STG.E.U16 desc[UR6][R48.64], R88 ;  /* 0x0000005830007986 */ /* 0x0003e8000c101506 */
[----:B------:R1:W-:Y:S04]  /*4860*/  STG.E.U16 desc[UR6][R50.64], R25 ;  /* 0x0000001932007986 */ /* 0x0003e8000c101506 */
[----:B------:R1:W-:Y:S01]  /*4870*/  STG.E.U16 desc[UR6][R52.64], R26 ;  /* 0x0000001a34007986 */ /* 0x0003e2000c101506 */
[----:B--2---:R-:W-:-:S03]  /*4880*/  IADD3 R2, P1, P2, R3, UR10, R6 ;  /* 0x0000000a03027c10 */ /* 0x004fc6000fa3e006 */
[----:B------:R1:W-:Y:S01]  /*4890*/  STG.E.U16 desc[UR6][R54.64], R85 ;  /* 0x0000005536007986 */ /* 0x0003e2000c101506 */
[----:B------:R-:W-:-:S03]  /*48a0*/  IADD3.X R3, R0, UR9, R7, P1, P2 ;  /* 0x0000000900037c10 */ /* 0x000fc60008fe4407 */
[----:B------:R1:W-:Y:S04]  /*48b0*/  STG.E.U16 desc[UR6][R56.64], R89 ;  /* 0x0000005938007986 */ /* 0x0003e8000c101506 */
        /* <DEDUP_REMOVED lines=9> */
[----:B------:R1:W-:Y:S01]  /*4950*/  STG.E.U16 desc[UR6][R78.64], R39 ;  /* 0x000000274e007986 */ /* 0x0003e2000c101506 */
[----:B------:R-:W-:Y:S06]  /*4960*/  BAR.SYNC.DEFER_BLOCKING 0x0 ;  /* 0x0000000000007b1d */ /* 0x000fec0000010000 */
[----:B------:R1:W-:Y:S02]  /*4970*/  STS.64 [R4+UR4], R80 ;  /* 0x0000005004007988 */ /* 0x0003e40008000a04 */
[----:B------:R-:W-:Y:S06]  /*4980*/  BAR.SYNC.DEFER_BLOCKING 0x0 ;  /* 0x0000000000007b1d */ /* 0x000fec0000010000 */
[----:B------:R-:W-:Y:S05]  /*4990*/  @P0 EXIT ;  /* 0x000000000000094d */ /* 0x000fea0003800000 */
[----:B------:R-:W0:Y:S04]  /*49a0*/  LDS R5, [R5] ;  /* 0x0000000005057984 */ /* 0x000e280000000800 */
[----:B0-----:R-:W-:Y:S01]  /*49b0*/  STG.E desc[UR6][R2.64], R5 ;  /* 0x0000000502007986 */ /* 0x001fe2000c101906 */
[----:B------:R-:W-:Y:S05]  /*49c0*/  EXIT ;  /* 0x000000000000794d */ /* 0x000fea0003800000 */
.L_x_2:
[----:B------:R-:W-:-:S00]  /*49d0*/  BRA `(.L_x_2) ;  /* 0xfffffffc00fc7947 */ /* 0x000fc0000383ffff */
[----:B------:R-:W-:-:S00]  /*49e0*/  NOP ;  /* 0x0000000000007918 */ /* 0x000fc00000000000 */
        /* <DEDUP_REMOVED lines=9> */
.L_x_3:


//--------------------- .nv.global.init           --------------------------
	.section	.nv.global.init,"aw",@progbits
.nv.global.init:
	.type		_$_str,@object
	.size		_$_str,(.L_0 - _$_str)
_$_str:
        /*0000*/ 	.byte	0x5f, 0x5f, 0x43, 0x55, 0x44, 0x41, 0x5f, 0x46, 0x54, 0x5a, 0x00
.L_0:


//--------------------- .nv.shared.attn_fwd       --------------------------
	.section	.nv.shared.attn_fwd,"aw",@nobits
	.sectionflags	@""
	.align	16
	.zero		1024


//--------------------- .nv.shared.reserved.0     --------------------------
	.section	.nv.shared.reserved.0,"aw",@nobits
	.weak		__nv_reservedSMEM_offset_0_alias
	.size		__nv_reservedSMEM_offset_0_alias, 0, 0
	.other		__nv_reservedSMEM_offset_0_alias,@"STO_CUDA_RESERVED_SHARED STV_DEFAULT"
__nv_reservedSMEM_offset_0_alias:
	.zero		0


//--------------------- .nv.constant0.attn_fwd    --------------------------
	.section	.nv.constant0.attn_fwd,"a",@progbits
	.sectionflags	@""
	.align	4
.nv.constant0.attn_fwd:
	.zero		664


//--------------------- SYMBOLS --------------------------

	.type		.nv.reservedSmem.offset0,@object
	.size		.nv.reservedSmem.offset0,0x4
